	.target	sm_100a

	.elftype	@"ET_EXEC"


//--------------------- .note.nv.tkinfo           --------------------------
	.section	.note.nv.tkinfo,"",@"SHT_NOTE"
	.sectionflags	@"SHF_NOTE_NV_TKINFO"
	.tkinfo
        /*0018*/ 	.word	0x00000002
        /*0030*/ 	.string	""
        /*0030*/ 	.string	"ptxas"
        /*0030*/ 	.string	"Cuda compilation tools, release 13.0, V13.0.88"
        /*0030*/ 	.string	"Build cuda_13.0.r13.0/compiler.36424714_0"
        /*0030*/ 	.string	"-arch sm_100a -m 64 "



//--------------------- .note.nv.cuinfo           --------------------------
	.section	.note.nv.cuinfo,"",@"SHT_NOTE"
	.sectionflags	@"SHF_NOTE_NV_CUINFO"
        /*0018*/ 	.short	0x0002
        /*001a*/ 	.short	0x0064
        /*001c*/ 	.short	0x0082
	.zero		2


//--------------------- .nv.info                  --------------------------
	.section	.nv.info,"",@"SHT_CUDA_INFO"
	.align	4


	//----- nvinfo : EIATTR_REGCOUNT
	.align		4
        /*0000*/ 	.byte	0x04, 0x2f
        /*0002*/ 	.short	(.L_19 - .L_18)
	.align		4
.L_18:
        /*0004*/ 	.word	index@(_ZN7cutlass13device_kernelINS_4conv6kernel13ConvUniversalINS1_16ConvProblemShapeILNS1_8OperatorE0ELi3EEENS1_10collective14CollectiveConvINS1_47MainloopSm100TmaUmmaWarpSpecializedImplicitGemmILS5_0ELi13ELi3ELi1ELi2EN4cute5tupleIJNSA_1CILi2EEENSC_ILi1EEESE_EEEEENSB_IJNSC_ILi128EEESH_NSB_IJNSC_ILi64EEEEEEEEENS_10bfloat16_tESL_NSA_8TiledMMAINSA_8MMA_AtomIJNSA_26SM100_MMA_F16BF16_2x1SM_SSISL_SL_fLi128ELi128ELNSA_4UMMA5MajorE0ELSQ_0ELNSP_7ScaleInE0ELSR_0EEEEEENSA_6LayoutINSB_IJSE_SE_SE_EEENSB_IJNSC_ILi0EEESW_SW_EEEEENSB_IJNSA_10UnderscoreESZ_SZ_EEEEENS7_6detail27Sm100ImplicitGemmTileTraitsINSA_25SM100_TMA_2SM_LOAD_IM2COLENSA_14ComposedLayoutINSA_7SwizzleILi3ELi4ELi3EEENSA_18smem_ptr_flag_bitsILi16EEENSU_INSB_IJNSC_ILi8EEESI_EEENSB_IJSI_SE_EEEEEEEvEENS13_INSA_18SM100_TMA_2SM_LOADES1E_vEEEENS_8epilogue10collective18CollectiveEpilogueINS1J_23Sm100TmaWarpSpecializedILi4ELi2ELi16ELb1ELb0EEEJNSB_IJSI_SH_SJ_EEENSB_IJNSU_ISI_SE_EENSU_INSB_IJNSC_ILi16EEESD_EEENSB_IJSE_SI_EEEEEEEESL_NSB_IJNSB_IJllllEEESE_SW_EEESL_S1W_NS1J_6fusion15FusionCallbacksIS1N_NS1X_17LinearCombinationISL_fSL_fLNS_15FloatRoundStyleE2EEES1O_S1U_JEEENSA_5SM1004TMEM4LOAD26SM100_TMEM_LOAD_32dp32b16xENSA_20SM90_TMA_LOAD_IM2COLENS15_INS16_ILi1ELi4ELi3EEES19_NSU_INSB_IJS1A_S1Q_EEENSB_IJS1Q_SE_EEEEEEENSA_39AutoVectorizingCopyWithAssumedAlignmentILi128EEENSA_21SM90_TMA_STORE_IM2COLES2C_S2E_S2E_EEEvvEEEEvNT_6ParamsE)
        /*0008*/ 	.word	0x0000004b


	//----- nvinfo : EIATTR_FRAME_SIZE
	.align		4
.L_19:
        /*000c*/ 	.byte	0x04, 0x11
        /*000e*/ 	.short	(.L_21 - .L_20)
	.align		4
.L_20:
        /*0010*/ 	.word	index@($__internal_2_$__cuda_sm10x_tcgen05_guardrail_trap_unallocated_columns_being_dealloced)
        /*0014*/ 	.word	0x00000008


	//----- nvinfo : EIATTR_FRAME_SIZE
	.align		4
.L_21:
        /*0018*/ 	.byte	0x04, 0x11
        /*001a*/ 	.short	(.L_23 - .L_22)
	.align		4
.L_22:
        /*001c*/ 	.word	index@($__internal_1_$__cuda_sm10x_tcgen05_guardrail_trap_phase_invalid_during_alloc)
        /*0020*/ 	.word	0x00000008


	//----- nvinfo : EIATTR_FRAME_SIZE
	.align		4
.L_23:
        /*0024*/ 	.byte	0x04, 0x11
        /*0026*/ 	.short	(.L_25 - .L_24)
	.align		4
.L_24:
        /*0028*/ 	.word	index@($__internal_0_$__cuda_sm10x_tcgen05_guardrail_trap_col_being_dealloced_not_returned_by_alloc)
        /*002c*/ 	.word	0x00000008


	//----- nvinfo : EIATTR_FRAME_SIZE
	.align		4
.L_25:
        /*0030*/ 	.byte	0x04, 0x11
        /*0032*/ 	.short	(.L_27 - .L_26)
	.align		4
.L_26:
        /*0034*/ 	.word	index@(_ZN7cutlass13device_kernelINS_4conv6kernel13ConvUniversalINS1_16ConvProblemShapeILNS1_8OperatorE0ELi3EEENS1_10collective14CollectiveConvINS1_47MainloopSm100TmaUmmaWarpSpecializedImplicitGemmILS5_0ELi13ELi3ELi1ELi2EN4cute5tupleIJNSA_1CILi2EEENSC_ILi1EEESE_EEEEENSB_IJNSC_ILi128EEESH_NSB_IJNSC_ILi64EEEEEEEEENS_10bfloat16_tESL_NSA_8TiledMMAINSA_8MMA_AtomIJNSA_26SM100_MMA_F16BF16_2x1SM_SSISL_SL_fLi128ELi128ELNSA_4UMMA5MajorE0ELSQ_0ELNSP_7ScaleInE0ELSR_0EEEEEENSA_6LayoutINSB_IJSE_SE_SE_EEENSB_IJNSC_ILi0EEESW_SW_EEEEENSB_IJNSA_10UnderscoreESZ_SZ_EEEEENS7_6detail27Sm100ImplicitGemmTileTraitsINSA_25SM100_TMA_2SM_LOAD_IM2COLENSA_14ComposedLayoutINSA_7SwizzleILi3ELi4ELi3EEENSA_18smem_ptr_flag_bitsILi16EEENSU_INSB_IJNSC_ILi8EEESI_EEENSB_IJSI_SE_EEEEEEEvEENS13_INSA_18SM100_TMA_2SM_LOADES1E_vEEEENS_8epilogue10collective18CollectiveEpilogueINS1J_23Sm100TmaWarpSpecializedILi4ELi2ELi16ELb1ELb0EEEJNSB_IJSI_SH_SJ_EEENSB_IJNSU_ISI_SE_EENSU_INSB_IJNSC_ILi16EEESD_EEENSB_IJSE_SI_EEEEEEEESL_NSB_IJNSB_IJllllEEESE_SW_EEESL_S1W_NS1J_6fusion15FusionCallbacksIS1N_NS1X_17LinearCombinationISL_fSL_fLNS_15FloatRoundStyleE2EEES1O_S1U_JEEENSA_5SM1004TMEM4LOAD26SM100_TMEM_LOAD_32dp32b16xENSA_20SM90_TMA_LOAD_IM2COLENS15_INS16_ILi1ELi4ELi3EEES19_NSU_INSB_IJS1A_S1Q_EEENSB_IJS1Q_SE_EEEEEEENSA_39AutoVectorizingCopyWithAssumedAlignmentILi128EEENSA_21SM90_TMA_STORE_IM2COLES2C_S2E_S2E_EEEvvEEEEvNT_6ParamsE)
        /*0038*/ 	.word	0x00000008


	//----- nvinfo : EIATTR_MIN_STACK_SIZE
	.align		4
.L_27:
        /*003c*/ 	.byte	0x04, 0x12
        /*003e*/ 	.short	(.L_29 - .L_28)
	.align		4
.L_28:
        /*0040*/ 	.word	index@(_ZN7cutlass13device_kernelINS_4conv6kernel13ConvUniversalINS1_16ConvProblemShapeILNS1_8OperatorE0ELi3EEENS1_10collective14CollectiveConvINS1_47MainloopSm100TmaUmmaWarpSpecializedImplicitGemmILS5_0ELi13ELi3ELi1ELi2EN4cute5tupleIJNSA_1CILi2EEENSC_ILi1EEESE_EEEEENSB_IJNSC_ILi128EEESH_NSB_IJNSC_ILi64EEEEEEEEENS_10bfloat16_tESL_NSA_8TiledMMAINSA_8MMA_AtomIJNSA_26SM100_MMA_F16BF16_2x1SM_SSISL_SL_fLi128ELi128ELNSA_4UMMA5MajorE0ELSQ_0ELNSP_7ScaleInE0ELSR_0EEEEEENSA_6LayoutINSB_IJSE_SE_SE_EEENSB_IJNSC_ILi0EEESW_SW_EEEEENSB_IJNSA_10UnderscoreESZ_SZ_EEEEENS7_6detail27Sm100ImplicitGemmTileTraitsINSA_25SM100_TMA_2SM_LOAD_IM2COLENSA_14ComposedLayoutINSA_7SwizzleILi3ELi4ELi3EEENSA_18smem_ptr_flag_bitsILi16EEENSU_INSB_IJNSC_ILi8EEESI_EEENSB_IJSI_SE_EEEEEEEvEENS13_INSA_18SM100_TMA_2SM_LOADES1E_vEEEENS_8epilogue10collective18CollectiveEpilogueINS1J_23Sm100TmaWarpSpecializedILi4ELi2ELi16ELb1ELb0EEEJNSB_IJSI_SH_SJ_EEENSB_IJNSU_ISI_SE_EENSU_INSB_IJNSC_ILi16EEESD_EEENSB_IJSE_SI_EEEEEEEESL_NSB_IJNSB_IJllllEEESE_SW_EEESL_S1W_NS1J_6fusion15FusionCallbacksIS1N_NS1X_17LinearCombinationISL_fSL_fLNS_15FloatRoundStyleE2EEES1O_S1U_JEEENSA_5SM1004TMEM4LOAD26SM100_TMEM_LOAD_32dp32b16xENSA_20SM90_TMA_LOAD_IM2COLENS15_INS16_ILi1ELi4ELi3EEES19_NSU_INSB_IJS1A_S1Q_EEENSB_IJS1Q_SE_EEEEEEENSA_39AutoVectorizingCopyWithAssumedAlignmentILi128EEENSA_21SM90_TMA_STORE_IM2COLES2C_S2E_S2E_EEEvvEEEEvNT_6ParamsE)
        /*0044*/ 	.word	0x00000008
.L_29:


//--------------------- .nv.compat                --------------------------
	.section	.nv.compat,"",@"SHT_CUDA_COMPAT_INFO"
	.align	4
        /*0000*/ 	.byte	0x02, 0x09, 0x01, 0x00, 0x02, 0x02, 0x02, 0x00, 0x02, 0x05, 0x05, 0x00, 0x03, 0x07, 0x01, 0x01
        /*0010*/ 	.byte	0x02, 0x03, 0x01, 0x00, 0x02, 0x06, 0x01, 0x00, 0x04, 0x0b, 0x08, 0x00, 0x09, 0x00, 0x00, 0x00
        /*0020*/ 	.byte	0x00, 0x00, 0x00, 0x00


//--------------------- .nv.info._ZN7cutlass13device_kernelINS_4conv6kernel13ConvUniversalINS1_16ConvProblemShapeILNS1_8OperatorE0ELi3EEENS1_10collective14CollectiveConvINS1_47MainloopSm100TmaUmmaWarpSpecializedImplicitGemmILS5_0ELi13ELi3ELi1ELi2EN4cute5tupleIJNSA_1CILi2EEENSC_ILi1EEESE_EEEEENSB_IJNSC_ILi128EEESH_NSB_IJNSC_ILi64EEEEEEEEENS_10bfloat16_tESL_NSA_8TiledMMAINSA_8MMA_AtomIJNSA_26SM100_MMA_F16BF16_2x1SM_SSISL_SL_fLi128ELi128ELNSA_4UMMA5MajorE0ELSQ_0ELNSP_7ScaleInE0ELSR_0EEEEEENSA_6LayoutINSB_IJSE_SE_SE_EEENSB_IJNSC_ILi0EEESW_SW_EEEEENSB_IJNSA_10UnderscoreESZ_SZ_EEEEENS7_6detail27Sm100ImplicitGemmTileTraitsINSA_25SM100_TMA_2SM_LOAD_IM2COLENSA_14ComposedLayoutINSA_7SwizzleILi3ELi4ELi3EEENSA_18smem_ptr_flag_bitsILi16EEENSU_INSB_IJNSC_ILi8EEESI_EEENSB_IJSI_SE_EEEEEEEvEENS13_INSA_18SM100_TMA_2SM_LOADES1E_vEEEENS_8epilogue10collective18CollectiveEpilogueINS1J_23Sm100TmaWarpSpecializedILi4ELi2ELi16ELb1ELb0EEEJNSB_IJSI_SH_SJ_EEENSB_IJNSU_ISI_SE_EENSU_INSB_IJNSC_ILi16EEESD_EEENSB_IJSE_SI_EEEEEEEESL_NSB_IJNSB_IJllllEEESE_SW_EEESL_S1W_NS1J_6fusion15FusionCallbacksIS1N_NS1X_17LinearCombinationISL_fSL_fLNS_15FloatRoundStyleE2EEES1O_S1U_JEEENSA_5SM1004TMEM4LOAD26SM100_TMEM_LOAD_32dp32b16xENSA_20SM90_TMA_LOAD_IM2COLENS15_INS16_ILi1ELi4ELi3EEES19_NSU_INSB_IJS1A_S1Q_EEENSB_IJS1Q_SE_EEEEEEENSA_39AutoVectorizingCopyWithAssumedAlignmentILi128EEENSA_21SM90_TMA_STORE_IM2COLES2C_S2E_S2E_EEEvvEEEEvNT_6ParamsE --------------------------
	.section	.nv.info._ZN7cutlass13device_kernelINS_4conv6kernel13ConvUniversalINS1_16ConvProblemShapeILNS1_8OperatorE0ELi3EEENS1_10collective14CollectiveConvINS1_47MainloopSm100TmaUmmaWarpSpecializedImplicitGemmILS5_0ELi13ELi3ELi1ELi2EN4cute5tupleIJNSA_1CILi2EEENSC_ILi1EEESE_EEEEENSB_IJNSC_ILi128EEESH_NSB_IJNSC_ILi64EEEEEEEEENS_10bfloat16_tESL_NSA_8TiledMMAINSA_8MMA_AtomIJNSA_26SM100_MMA_F16BF16_2x1SM_SSISL_SL_fLi128ELi128ELNSA_4UMMA5MajorE0ELSQ_0ELNSP_7ScaleInE0ELSR_0EEEEEENSA_6LayoutINSB_IJSE_SE_SE_EEENSB_IJNSC_ILi0EEESW_SW_EEEEENSB_IJNSA_10UnderscoreESZ_SZ_EEEEENS7_6detail27Sm100ImplicitGemmTileTraitsINSA_25SM100_TMA_2SM_LOAD_IM2COLENSA_14ComposedLayoutINSA_7SwizzleILi3ELi4ELi3EEENSA_18smem_ptr_flag_bitsILi16EEENSU_INSB_IJNSC_ILi8EEESI_EEENSB_IJSI_SE_EEEEEEEvEENS13_INSA_18SM100_TMA_2SM_LOADES1E_vEEEENS_8epilogue10collective18CollectiveEpilogueINS1J_23Sm100TmaWarpSpecializedILi4ELi2ELi16ELb1ELb0EEEJNSB_IJSI_SH_SJ_EEENSB_IJNSU_ISI_SE_EENSU_INSB_IJNSC_ILi16EEESD_EEENSB_IJSE_SI_EEEEEEEESL_NSB_IJNSB_IJllllEEESE_SW_EEESL_S1W_NS1J_6fusion15FusionCallbacksIS1N_NS1X_17LinearCombinationISL_fSL_fLNS_15FloatRoundStyleE2EEES1O_S1U_JEEENSA_5SM1004TMEM4LOAD26SM100_TMEM_LOAD_32dp32b16xENSA_20SM90_TMA_LOAD_IM2COLENS15_INS16_ILi1ELi4ELi3EEES19_NSU_INSB_IJS1A_S1Q_EEENSB_IJS1Q_SE_EEEEEEENSA_39AutoVectorizingCopyWithAssumedAlignmentILi128EEENSA_21SM90_TMA_STORE_IM2COLES2C_S2E_S2E_EEEvvEEEEvNT_6ParamsE,"",@"SHT_CUDA_INFO"
	.sectionflags	@""
	.align	4


	//----- nvinfo : EIATTR_CUDA_API_VERSION
	.align		4
        /*0000*/ 	.byte	0x04, 0x37
        /*0002*/ 	.short	(.L_31 - .L_30)
.L_30:
        /*0004*/ 	.word	0x00000082


	//----- nvinfo : EIATTR_KPARAM_INFO
	.align		4
.L_31:
        /*0008*/ 	.byte	0x04, 0x17
        /*000a*/ 	.short	(.L_33 - .L_32)
.L_32:
        /*000c*/ 	.word	0x00000000
        /*0010*/ 	.short	0x0000
        /*0012*/ 	.short	0x0000
        /*0014*/ 	.byte	0x00, 0xf0, 0x01, 0x24


	//----- nvinfo : EIATTR_AT_ENTRY_FRAGMENTS
	.align		4
.L_33:
        /*0018*/ 	.byte	0x04, 0x4f
        /*001a*/ 	.short	(.L_35 - .L_34)


	//   ....[0]....
.L_34:
        /*001c*/ 	.word	0x00000007


	//----- nvinfo : EIATTR_RESERVED_SMEM_USED
	.align		4
.L_35:
        /*0020*/ 	.byte	0x01, 0x41
	.zero		2


	//----- nvinfo : EIATTR_SPARSE_MMA_MASK
	.align		4
        /*0024*/ 	.byte	0x03, 0x50
        /*0026*/ 	.short	0x0000


	//----- nvinfo : EIATTR_TCGEN05_2CTA_USED
	.align		4
        /*0028*/ 	.byte	0x01, 0x52
	.zero		2


	//----- nvinfo : EIATTR_MAXREG_COUNT
	.align		4
        /*002c*/ 	.byte	0x03, 0x1b
        /*002e*/ 	.short	0x00ff


	//----- nvinfo : EIATTR_NUM_BARRIERS
	.align		4
        /*0030*/ 	.byte	0x02, 0x4c
        /*0032*/ 	.byte	0x07
	.zero		1


	//----- nvinfo : EIATTR_EXTERNS
	.align		4
        /*0034*/ 	.byte	0x04, 0x0f
        /*0036*/ 	.short	(.L_37 - .L_36)


	//   ....[0]....
	.align		4
.L_36:
        /*0038*/ 	.word	index@(__assertfail)


	//----- nvinfo : EIATTR_MERCURY_ISA_VERSION
	.align		4
.L_37:
        /*003c*/ 	.byte	0x03, 0x5f
        /*003e*/ 	.short	0x0101


	//----- nvinfo : EIATTR_INT_WARP_WIDE_INSTR_OFFSETS
	.align		4
        /*0040*/ 	.byte	0x04, 0x31
        /*0042*/ 	.short	(.L_39 - .L_38)


	//   ....[0]....
.L_38:
        /*0044*/ 	.word	0x00000da0


	//   ....[1]....
        /*0048*/ 	.word	0x00000e50


	//   ....[2]....
        /*004c*/ 	.word	0x00004ae0


	//   ....[3]....
        /*0050*/ 	.word	0x00004b00


	//   ....[4]....
        /*0054*/ 	.word	0x00004b30


	//   ....[5]....
        /*0058*/ 	.word	0x000058a0


	//   ....[6]....
        /*005c*/ 	.word	0x00005950


	//   ....[7]....
        /*0060*/ 	.word	0x000059d0


	//   ....[8]....
        /*0064*/ 	.word	0x00005a90


	//   ....[9]....
        /*0068*/ 	.word	0x00005b70


	//   ....[10]....
        /*006c*/ 	.word	0x00005c00


	//   ....[11]....
        /*0070*/ 	.word	0x00005c90


	//   ....[12]....
        /*0074*/ 	.word	0x00005d90


	//   ....[13]....
        /*0078*/ 	.word	0x00005e20


	//   ....[14]....
        /*007c*/ 	.word	0x00005ec0


	//   ....[15]....
        /*0080*/ 	.word	0x00006010


	//   ....[16]....
        /*0084*/ 	.word	0x00006080


	//----- nvinfo : EIATTR_COOP_GROUP_MASK_REGIDS
	.align		4
.L_39:
        /*0088*/ 	.byte	0x04, 0x29
        /*008a*/ 	.short	(.L_41 - .L_40)


	//   ....[0]....
.L_40:
        /*008c*/ 	.word	0xffffffff


	//   ....[1]....
        /*0090*/ 	.word	0xffffffff


	//   ....[2]....
        /*0094*/ 	.word	0xffffffff


	//   ....[3]....
        /*0098*/ 	.word	0xffffffff


	//   ....[4]....
        /*009c*/ 	.word	0xffffffff


	//   ....[5]....
        /*00a0*/ 	.word	0xffffffff


	//   ....[6]....
        /*00a4*/ 	.word	0xffffffff


	//   ....[7]....
        /*00a8*/ 	.word	0xffffffff


	//   ....[8]....
        /*00ac*/ 	.word	0xffffffff


	//   ....[9]....
        /*00b0*/ 	.word	0xffffffff


	//   ....[10]....
        /*00b4*/ 	.word	0xffffffff


	//   ....[11]....
        /*00b8*/ 	.word	0xffffffff


	//   ....[12]....
        /*00bc*/ 	.word	0xffffffff


	//----- nvinfo : EIATTR_COOP_GROUP_INSTR_OFFSETS
	.align		4
.L_41:
        /*00c0*/ 	.byte	0x04, 0x28
        /*00c2*/ 	.short	(.L_43 - .L_42)


	//   ....[0]....
.L_42:
        /*00c4*/ 	.word	0x000000d0


	//   ....[1]....
        /*00c8*/ 	.word	0x00000540


	//   ....[2]....
        /*00cc*/ 	.word	0x00000830


	//   ....[3]....
        /*00d0*/ 	.word	0x000009d0


	//   ....[4]....
        /*00d4*/ 	.word	0x00000ad0


	//   ....[5]....
        /*00d8*/ 	.word	0x00000c20


	//   ....[6]....
        /*00dc*/ 	.word	0x00000ec0


	//   ....[7]....
        /*00e0*/ 	.word	0x000027b0


	//   ....[8]....
        /*00e4*/ 	.word	0x000039a0


	//   ....[9]....
        /*00e8*/ 	.word	0x00003e70


	//   ....[10]....
        /*00ec*/ 	.word	0x00003ea0


	//   ....[11]....
        /*00f0*/ 	.word	0x000049f0


	//   ....[12]....
        /*00f4*/ 	.word	0x00004c00


	//----- nvinfo : EIATTR_VRC_CTA_INIT_COUNT
	.align		4
.L_43:
        /*00f8*/ 	.byte	0x02, 0x4a
        /*00fa*/ 	.byte	0x80
	.zero		1


	//----- nvinfo : EIATTR_SYSCALL_OFFSETS
	.align		4
        /*00fc*/ 	.byte	0x04, 0x46
        /*00fe*/ 	.short	(.L_45 - .L_44)


	//   ....[0]....
.L_44:
        /*0100*/ 	.word	0x00006c60


	//   ....[1]....
        /*0104*/ 	.word	0x00006d50


	//   ....[2]....
        /*0108*/ 	.word	0x000076c0


	//   ....[3]....
        /*010c*/ 	.word	0x00008030


	//   ....[4]....
        /*0110*/ 	.word	0x00008910


	//   ....[5]....
        /*0114*/ 	.word	0x000091e0


	//----- nvinfo : EIATTR_MBARRIER_INSTR_OFFSETS
	.align		4
.L_45:
        /*0118*/ 	.byte	0x04, 0x39
        /*011a*/ 	.short	(.L_47 - .L_46)


	//   ....[0]....
.L_46:
        /*011c*/ 	.word	0x00000670
        /*0120*/ 	.word	0x000000ff
        /*0124*/ 	.word	0x00000000
        /*0128*/ 	.short	0x0100
        /*012a*/ 	.byte	0x04
	.zero		1


	//   ....[1]....
        /*012c*/ 	.word	0x00000680
        /*0130*/ 	.word	0x000000ff
        /*0134*/ 	.word	0x00000068
        /*0138*/ 	.short	0x0100
        /*013a*/ 	.byte	0x04
	.zero		1


	//   ....[2]....
        /*013c*/ 	.word	0x00000690
        /*0140*/ 	.word	0x000000ff
        /*0144*/ 	.word	0x00000008
        /*0148*/ 	.short	0x0100
        /*014a*/ 	.byte	0x04
	.zero		1


	//   ....[3]....
        /*014c*/ 	.word	0x000006a0
        /*0150*/ 	.word	0x000000ff
        /*0154*/ 	.word	0x00000070
        /*0158*/ 	.short	0x0100
        /*015a*/ 	.byte	0x04
	.zero		1


	//   ....[4]....
        /*015c*/ 	.word	0x000006b0
        /*0160*/ 	.word	0x000000ff
        /*0164*/ 	.word	0x00000010
        /*0168*/ 	.short	0x0100
        /*016a*/ 	.byte	0x04
	.zero		1


	//   ....[5]....
        /*016c*/ 	.word	0x000006c0
        /*0170*/ 	.word	0x000000ff
        /*0174*/ 	.word	0x00000078
        /*0178*/ 	.short	0x0100
        /*017a*/ 	.byte	0x04
	.zero		1


	//   ....[6]....
        /*017c*/ 	.word	0x000006d0
        /*0180*/ 	.word	0x000000ff
        /*0184*/ 	.word	0x00000018
        /*0188*/ 	.short	0x0100
        /*018a*/ 	.byte	0x04
	.zero		1


	//   ....[7]....
        /*018c*/ 	.word	0x000006e0
        /*0190*/ 	.word	0x000000ff
        /*0194*/ 	.word	0x00000080
        /*0198*/ 	.short	0x0100
        /*019a*/ 	.byte	0x04
	.zero		1


	//   ....[8]....
        /*019c*/ 	.word	0x000006f0
        /*01a0*/ 	.word	0x000000ff
        /*01a4*/ 	.word	0x00000020
        /*01a8*/ 	.short	0x0100
        /*01aa*/ 	.byte	0x04
	.zero		1


	//   ....[9]....
        /*01ac*/ 	.word	0x00000700
        /*01b0*/ 	.word	0x000000ff
        /*01b4*/ 	.word	0x00000088
        /*01b8*/ 	.short	0x0100
        /*01ba*/ 	.byte	0x04
	.zero		1


	//   ....[10]....
        /*01bc*/ 	.word	0x00000710
        /*01c0*/ 	.word	0x000000ff
        /*01c4*/ 	.word	0x00000028
        /*01c8*/ 	.short	0x0100
        /*01ca*/ 	.byte	0x04
	.zero		1


	//   ....[11]....
        /*01cc*/ 	.word	0x00000720
        /*01d0*/ 	.word	0x000000ff
        /*01d4*/ 	.word	0x00000090
        /*01d8*/ 	.short	0x0100
        /*01da*/ 	.byte	0x04
	.zero		1


	//   ....[12]....
        /*01dc*/ 	.word	0x00000730
        /*01e0*/ 	.word	0x000000ff
        /*01e4*/ 	.word	0x00000030
        /*01e8*/ 	.short	0x0100
        /*01ea*/ 	.byte	0x04
	.zero		1


	//   ....[13]....
        /*01ec*/ 	.word	0x00000740
        /*01f0*/ 	.word	0x000000ff
        /*01f4*/ 	.word	0x00000098
        /*01f8*/ 	.short	0x0100
        /*01fa*/ 	.byte	0x04
	.zero		1


	//   ....[14]....
        /*01fc*/ 	.word	0x00000750
        /*0200*/ 	.word	0x000000ff
        /*0204*/ 	.word	0x00000038
        /*0208*/ 	.short	0x0100
        /*020a*/ 	.byte	0x04
	.zero		1


	//   ....[15]....
        /*020c*/ 	.word	0x00000760
        /*0210*/ 	.word	0x000000ff
        /*0214*/ 	.word	0x000000a0
        /*0218*/ 	.short	0x0100
        /*021a*/ 	.byte	0x04
	.zero		1


	//   ....[16]....
        /*021c*/ 	.word	0x00000770
        /*0220*/ 	.word	0x000000ff
        /*0224*/ 	.word	0x00000040
        /*0228*/ 	.short	0x0100
        /*022a*/ 	.byte	0x04
	.zero		1


	//   ....[17]....
        /*022c*/ 	.word	0x00000780
        /*0230*/ 	.word	0x000000ff
        /*0234*/ 	.word	0x000000a8
        /*0238*/ 	.short	0x0100
        /*023a*/ 	.byte	0x04
	.zero		1


	//   ....[18]....
        /*023c*/ 	.word	0x00000790
        /*0240*/ 	.word	0x000000ff
        /*0244*/ 	.word	0x00000048
        /*0248*/ 	.short	0x0100
        /*024a*/ 	.byte	0x04
	.zero		1


	//   ....[19]....
        /*024c*/ 	.word	0x000007a0
        /*0250*/ 	.word	0x000000ff
        /*0254*/ 	.word	0x000000b0
        /*0258*/ 	.short	0x0100
        /*025a*/ 	.byte	0x04
	.zero		1


	//   ....[20]....
        /*025c*/ 	.word	0x000007b0
        /*0260*/ 	.word	0x000000ff
        /*0264*/ 	.word	0x00000050
        /*0268*/ 	.short	0x0100
        /*026a*/ 	.byte	0x04
	.zero		1


	//   ....[21]....
        /*026c*/ 	.word	0x000007c0
        /*0270*/ 	.word	0x000000ff
        /*0274*/ 	.word	0x000000b8
        /*0278*/ 	.short	0x0100
        /*027a*/ 	.byte	0x04
	.zero		1


	//   ....[22]....
        /*027c*/ 	.word	0x000007d0
        /*0280*/ 	.word	0x000000ff
        /*0284*/ 	.word	0x00000058
        /*0288*/ 	.short	0x0100
        /*028a*/ 	.byte	0x04
	.zero		1


	//   ....[23]....
        /*028c*/ 	.word	0x000007e0
        /*0290*/ 	.word	0x000000ff
        /*0294*/ 	.word	0x000000c0
        /*0298*/ 	.short	0x0100
        /*029a*/ 	.byte	0x04
	.zero		1


	//   ....[24]....
        /*029c*/ 	.word	0x000007f0
        /*02a0*/ 	.word	0x000000ff
        /*02a4*/ 	.word	0x00000060
        /*02a8*/ 	.short	0x0100
        /*02aa*/ 	.byte	0x04
	.zero		1


	//   ....[25]....
        /*02ac*/ 	.word	0x00000800
        /*02b0*/ 	.word	0x000000ff
        /*02b4*/ 	.word	0x000000c8
        /*02b8*/ 	.short	0x0100
        /*02ba*/ 	.byte	0x04
	.zero		1


	//   ....[26]....
        /*02bc*/ 	.word	0x00000940
        /*02c0*/ 	.word	0x000000ff
        /*02c4*/ 	.word	0x000000d0
        /*02c8*/ 	.short	0x0100
        /*02ca*/ 	.byte	0x04
	.zero		1


	//   ....[27]....
        /*02cc*/ 	.word	0x00000950
        /*02d0*/ 	.word	0x000000ff
        /*02d4*/ 	.word	0x000000f0
        /*02d8*/ 	.short	0x0100
        /*02da*/ 	.byte	0x04
	.zero		1


	//   ....[28]....
        /*02dc*/ 	.word	0x00000960
        /*02e0*/ 	.word	0x000000ff
        /*02e4*/ 	.word	0x000000d8
        /*02e8*/ 	.short	0x0100
        /*02ea*/ 	.byte	0x04
	.zero		1


	//   ....[29]....
        /*02ec*/ 	.word	0x00000970
        /*02f0*/ 	.word	0x000000ff
        /*02f4*/ 	.word	0x000000f8
        /*02f8*/ 	.short	0x0100
        /*02fa*/ 	.byte	0x04
	.zero		1


	//   ....[30]....
        /*02fc*/ 	.word	0x00000980
        /*0300*/ 	.word	0x000000ff
        /*0304*/ 	.word	0x000000e0
        /*0308*/ 	.short	0x0100
        /*030a*/ 	.byte	0x04
	.zero		1


	//   ....[31]....
        /*030c*/ 	.word	0x00000990
        /*0310*/ 	.word	0x000000ff
        /*0314*/ 	.word	0x00000100
        /*0318*/ 	.short	0x0100
        /*031a*/ 	.byte	0x04
	.zero		1


	//   ....[32]....
        /*031c*/ 	.word	0x000009a0
        /*0320*/ 	.word	0x000000ff
        /*0324*/ 	.word	0x000000e8
        /*0328*/ 	.short	0x0100
        /*032a*/ 	.byte	0x04
	.zero		1


	//   ....[33]....
        /*032c*/ 	.word	0x000009b0
        /*0330*/ 	.word	0x000000ff
        /*0334*/ 	.word	0x00000108
        /*0338*/ 	.short	0x0100
        /*033a*/ 	.byte	0x04
	.zero		1


	//   ....[34]....
        /*033c*/ 	.word	0x00000aa0
        /*0340*/ 	.word	0x000000ff
        /*0344*/ 	.word	0x00000110
        /*0348*/ 	.short	0x0100
        /*034a*/ 	.byte	0x04
	.zero		1


	//   ....[35]....
        /*034c*/ 	.word	0x00000ab0
        /*0350*/ 	.word	0x000000ff
        /*0354*/ 	.word	0x00000118
        /*0358*/ 	.short	0x0100
        /*035a*/ 	.byte	0x04
	.zero		1


	//   ....[36]....
        /*035c*/ 	.word	0x00000bf0
        /*0360*/ 	.word	0x000000ff
        /*0364*/ 	.word	0x00000120
        /*0368*/ 	.short	0x0100
        /*036a*/ 	.byte	0x06
	.zero		1


	//   ....[37]....
        /*036c*/ 	.word	0x00000c00
        /*0370*/ 	.word	0x000000ff
        /*0374*/ 	.word	0x00000128
        /*0378*/ 	.short	0x0100
        /*037a*/ 	.byte	0x06
	.zero		1


	//   ....[38]....
        /*037c*/ 	.word	0x00000d40
        /*0380*/ 	.word	0x000000ff
        /*0384*/ 	.word	0x00000130
        /*0388*/ 	.short	0x0100
        /*038a*/ 	.byte	0x04
	.zero		1


	//   ....[39]....
        /*038c*/ 	.word	0x00000d50
        /*0390*/ 	.word	0x000000ff
        /*0394*/ 	.word	0x00000140
        /*0398*/ 	.short	0x0100
        /*039a*/ 	.byte	0x04
	.zero		1


	//   ....[40]....
        /*039c*/ 	.word	0x00000d60
        /*03a0*/ 	.word	0x000000ff
        /*03a4*/ 	.word	0x00000138
        /*03a8*/ 	.short	0x0100
        /*03aa*/ 	.byte	0x04
	.zero		1


	//   ....[41]....
        /*03ac*/ 	.word	0x00000d70
        /*03b0*/ 	.word	0x000000ff
        /*03b4*/ 	.word	0x00000148
        /*03b8*/ 	.short	0x0100
        /*03ba*/ 	.byte	0x04
	.zero		1


	//   ....[42]....
        /*03bc*/ 	.word	0x00000e70
        /*03c0*/ 	.word	0x000000ff
        /*03c4*/ 	.word	0x00000150
        /*03c8*/ 	.short	0x0100
        /*03ca*/ 	.byte	0x06
	.zero		1


	//   ....[43]....
        /*03cc*/ 	.word	0x000019c0
        /*03d0*/ 	.word	0x000000ff
        /*03d4*/ 	.word	0x00000068
        /*03d8*/ 	.short	0x010a
        /*03da*/ 	.byte	0x04
	.zero		1


	//   ....[44]....
        /*03dc*/ 	.word	0x00001d00
        /*03e0*/ 	.word	0x000000ff
        /*03e4*/ 	.word	0x00000068
        /*03e8*/ 	.short	0x010a
        /*03ea*/ 	.byte	0x09
	.zero		1


	//   ....[45]....
        /*03ec*/ 	.word	0x00001eb0
        /*03f0*/ 	.word	0x000000ff
        /*03f4*/ 	.word	0x00000068
        /*03f8*/ 	.short	0x010a
        /*03fa*/ 	.byte	0x08
	.zero		1


	//   ....[46]....
        /*03fc*/ 	.word	0x000020d0
        /*0400*/ 	.word	0x000000ff
        /*0404*/ 	.word	0x00000118
        /*0408*/ 	.short	0x0101
        /*040a*/ 	.byte	0x24
	.zero		1


	//   ....[47]....
        /*040c*/ 	.word	0x00002100
        /*0410*/ 	.word	0x000000ff
        /*0414*/ 	.word	0x00000068
        /*0418*/ 	.short	0x010a
        /*041a*/ 	.byte	0x04
	.zero		1


	//   ....[48]....
        /*041c*/ 	.word	0x000023e0
        /*0420*/ 	.word	0x000000ff
        /*0424*/ 	.word	0x00000068
        /*0428*/ 	.short	0x010a
        /*042a*/ 	.byte	0x09
	.zero		1


	//   ....[49]....
        /*042c*/ 	.word	0x00002590
        /*0430*/ 	.word	0x000000ff
        /*0434*/ 	.word	0x00000068
        /*0438*/ 	.short	0x010a
        /*043a*/ 	.byte	0x08
	.zero		1


	//   ....[50]....
        /*043c*/ 	.word	0x000027c0
        /*0440*/ 	.word	0x000000ff
        /*0444*/ 	.word	0x00000120
        /*0448*/ 	.short	0x010a
        /*044a*/ 	.byte	0x24
	.zero		1


	//   ....[51]....
        /*044c*/ 	.word	0x00002880
        /*0450*/ 	.word	0x000000ff
        /*0454*/ 	.word	0x00000000
        /*0458*/ 	.short	0x0101
        /*045a*/ 	.byte	0x04
	.zero		1


	//   ....[52]....
        /*045c*/ 	.word	0x00002e80
        /*0460*/ 	.word	0x000000ff
        /*0464*/ 	.word	0x00000000
        /*0468*/ 	.short	0x010a
        /*046a*/ 	.byte	0x04
	.zero		1


	//   ....[53]....
        /*046c*/ 	.word	0x00002f20
        /*0470*/ 	.word	0x000000ff
        /*0474*/ 	.word	0x00000000
        /*0478*/ 	.short	0x010a
        /*047a*/ 	.byte	0x05
	.zero		1


	//   ....[54]....
        /*047c*/ 	.word	0x00002fc0
        /*0480*/ 	.word	0x000000ff
        /*0484*/ 	.word	0x00000000
        /*0488*/ 	.short	0x010a
        /*048a*/ 	.byte	0x05
	.zero		1


	//   ....[55]....
        /*048c*/ 	.word	0x00003060
        /*0490*/ 	.word	0x000000ff
        /*0494*/ 	.word	0x00000000
        /*0498*/ 	.short	0x010a
        /*049a*/ 	.byte	0x05
	.zero		1


	//   ....[56]....
        /*049c*/ 	.word	0x00003100
        /*04a0*/ 	.word	0x000000ff
        /*04a4*/ 	.word	0x00000000
        /*04a8*/ 	.short	0x010a
        /*04aa*/ 	.byte	0x05
	.zero		1


	//   ....[57]....
        /*04ac*/ 	.word	0x000031a0
        /*04b0*/ 	.word	0x000000ff
        /*04b4*/ 	.word	0x00000000
        /*04b8*/ 	.short	0x010a
        /*04ba*/ 	.byte	0x05
	.zero		1


	//   ....[58]....
        /*04bc*/ 	.word	0x00003240
        /*04c0*/ 	.word	0x000000ff
        /*04c4*/ 	.word	0x00000000
        /*04c8*/ 	.short	0x010a
        /*04ca*/ 	.byte	0x05
	.zero		1


	//   ....[59]....
        /*04cc*/ 	.word	0x000032e0
        /*04d0*/ 	.word	0x000000ff
        /*04d4*/ 	.word	0x00000000
        /*04d8*/ 	.short	0x010a
        /*04da*/ 	.byte	0x05
	.zero		1


	//   ....[60]....
        /*04dc*/ 	.word	0x00003380
        /*04e0*/ 	.word	0x000000ff
        /*04e4*/ 	.word	0x00000000
        /*04e8*/ 	.short	0x010a
        /*04ea*/ 	.byte	0x05
	.zero		1


	//   ....[61]....
        /*04ec*/ 	.word	0x00003420
        /*04f0*/ 	.word	0x000000ff
        /*04f4*/ 	.word	0x00000000
        /*04f8*/ 	.short	0x010a
        /*04fa*/ 	.byte	0x05
	.zero		1


	//   ....[62]....
        /*04fc*/ 	.word	0x000034c0
        /*0500*/ 	.word	0x000000ff
        /*0504*/ 	.word	0x00000000
        /*0508*/ 	.short	0x010a
        /*050a*/ 	.byte	0x05
	.zero		1


	//   ....[63]....
        /*050c*/ 	.word	0x00003560
        /*0510*/ 	.word	0x000000ff
        /*0514*/ 	.word	0x00000000
        /*0518*/ 	.short	0x010a
        /*051a*/ 	.byte	0x05
	.zero		1


	//   ....[64]....
        /*051c*/ 	.word	0x00003610
        /*0520*/ 	.word	0x00000000
        /*0524*/ 	.word	0x00000000
        /*0528*/ 	.short	0x010a
        /*052a*/ 	.byte	0xff
	.zero		1


	//   ....[65]....
        /*052c*/ 	.word	0x00003760
        /*0530*/ 	.word	0x000000ff
        /*0534*/ 	.word	0x00000128
        /*0538*/ 	.short	0x010a
        /*053a*/ 	.byte	0x04
	.zero		1


	//   ....[66]....
        /*053c*/ 	.word	0x00003800
        /*0540*/ 	.word	0x000000ff
        /*0544*/ 	.word	0x00000120
        /*0548*/ 	.short	0x010a
        /*054a*/ 	.byte	0x04
	.zero		1


	//   ....[67]....
        /*054c*/ 	.word	0x000038a0
        /*0550*/ 	.word	0x000000ff
        /*0554*/ 	.word	0x00000000
        /*0558*/ 	.short	0x0101
        /*055a*/ 	.byte	0x05
	.zero		1


	//   ....[68]....
        /*055c*/ 	.word	0x000038e0
        /*0560*/ 	.word	0x000000ff
        /*0564*/ 	.word	0x00000128
        /*0568*/ 	.short	0x0106
        /*056a*/ 	.byte	0x04
	.zero		1


	//   ....[69]....
        /*056c*/ 	.word	0x00003920
        /*0570*/ 	.word	0x00000000
        /*0574*/ 	.word	0x00000128
        /*0578*/ 	.short	0x010a
        /*057a*/ 	.byte	0xff
	.zero		1


	//   ....[70]....
        /*057c*/ 	.word	0x00003b70
        /*0580*/ 	.word	0x000000ff
        /*0584*/ 	.word	0x00000008
        /*0588*/ 	.short	0x010a
        /*058a*/ 	.byte	0x05
	.zero		1


	//   ....[71]....
        /*058c*/ 	.word	0x00003b90
        /*0590*/ 	.word	0x000000ff
        /*0594*/ 	.word	0x00000008
        /*0598*/ 	.short	0x010a
        /*059a*/ 	.byte	0x05
	.zero		1


	//   ....[72]....
        /*059c*/ 	.word	0x00003d20
        /*05a0*/ 	.word	0x000000ff
        /*05a4*/ 	.word	0x00000008
        /*05a8*/ 	.short	0x010a
        /*05aa*/ 	.byte	0x05
	.zero		1


	//   ....[73]....
        /*05ac*/ 	.word	0x00003d40
        /*05b0*/ 	.word	0x000000ff
        /*05b4*/ 	.word	0x00000008
        /*05b8*/ 	.short	0x010a
        /*05ba*/ 	.byte	0x05
	.zero		1


	//   ....[74]....
        /*05bc*/ 	.word	0x00003e00
        /*05c0*/ 	.word	0x000000ff
        /*05c4*/ 	.word	0x00000000
        /*05c8*/ 	.short	0x0101
        /*05ca*/ 	.byte	0x04
	.zero		1


	//   ....[75]....
        /*05cc*/ 	.word	0x000041a0
        /*05d0*/ 	.word	0x000000ff
        /*05d4*/ 	.word	0x00000120
        /*05d8*/ 	.short	0x010a
        /*05da*/ 	.byte	0x14
	.zero		1


	//   ....[76]....
        /*05dc*/ 	.word	0x00004240
        /*05e0*/ 	.word	0x000000ff
        /*05e4*/ 	.word	0x00000000
        /*05e8*/ 	.short	0x0101
        /*05ea*/ 	.byte	0x22
	.zero		1


	//   ....[77]....
        /*05ec*/ 	.word	0x00004280
        /*05f0*/ 	.word	0x000000ff
        /*05f4*/ 	.word	0x00000140
        /*05f8*/ 	.short	0x010a
        /*05fa*/ 	.byte	0x19
	.zero		1


	//   ....[78]....
        /*05fc*/ 	.word	0x00004320
        /*0600*/ 	.word	0x000000ff
        /*0604*/ 	.word	0x00000000
        /*0608*/ 	.short	0x010a
        /*060a*/ 	.byte	0x04
	.zero		1


	//   ....[79]....
        /*060c*/ 	.word	0x00004370
        /*0610*/ 	.word	0x000000ff
        /*0614*/ 	.word	0x00000000
        /*0618*/ 	.short	0x010a
        /*061a*/ 	.byte	0x12
	.zero		1


	//   ....[80]....
        /*061c*/ 	.word	0x000044c0
        /*0620*/ 	.word	0x000000ff
        /*0624*/ 	.word	0x00000000
        /*0628*/ 	.short	0x010a
        /*062a*/ 	.byte	0x05
	.zero		1


	//   ....[81]....
        /*062c*/ 	.word	0x000047f0
        /*0630*/ 	.word	0x000000ff
        /*0634*/ 	.word	0x00000000
        /*0638*/ 	.short	0x010a
        /*063a*/ 	.byte	0x04
	.zero		1


	//   ....[82]....
        /*063c*/ 	.word	0x00004890
        /*0640*/ 	.word	0x00000000
        /*0644*/ 	.word	0x00000000
        /*0648*/ 	.short	0x010a
        /*064a*/ 	.byte	0xff
	.zero		1


	//   ....[83]....
        /*064c*/ 	.word	0x000048d0
        /*0650*/ 	.word	0x00000000
        /*0654*/ 	.word	0x00000000
        /*0658*/ 	.short	0x010a
        /*065a*/ 	.byte	0xff
	.zero		1


	//   ....[84]....
        /*065c*/ 	.word	0x00004940
        /*0660*/ 	.word	0x000000ff
        /*0664*/ 	.word	0x00000000
        /*0668*/ 	.short	0x0101
        /*066a*/ 	.byte	0x04
	.zero		1


	//   ....[85]....
        /*066c*/ 	.word	0x00004980
        /*0670*/ 	.word	0x000000ff
        /*0674*/ 	.word	0x00000150
        /*0678*/ 	.short	0x010a
        /*067a*/ 	.byte	0x14
	.zero		1


	//   ....[86]....
        /*067c*/ 	.word	0x000049e0
        /*0680*/ 	.word	0x000000ff
        /*0684*/ 	.word	0x00000000
        /*0688*/ 	.short	0x0101
        /*068a*/ 	.byte	0x04
	.zero		1


	//   ....[87]....
        /*068c*/ 	.word	0x00004f50
        /*0690*/ 	.word	0x000000ff
        /*0694*/ 	.word	0x00000120
        /*0698*/ 	.short	0x010a
        /*069a*/ 	.byte	0x2a
	.zero		1


	//   ....[88]....
        /*069c*/ 	.word	0x00004ff0
        /*06a0*/ 	.word	0x000000ff
        /*06a4*/ 	.word	0x00000000
        /*06a8*/ 	.short	0x0101
        /*06aa*/ 	.byte	0x32
	.zero		1


	//   ....[89]....
        /*06ac*/ 	.word	0x00005540
        /*06b0*/ 	.word	0x000000ff
        /*06b4*/ 	.word	0x00000118
        /*06b8*/ 	.short	0x010a
        /*06ba*/ 	.byte	0x2a
	.zero		1


	//   ....[90]....
        /*06bc*/ 	.word	0x000056e0
        /*06c0*/ 	.word	0x000000ff
        /*06c4*/ 	.word	0x000000f0
        /*06c8*/ 	.short	0x010a
        /*06ca*/ 	.byte	0x2a
	.zero		1


	//   ....[91]....
        /*06cc*/ 	.word	0x00005a20
        /*06d0*/ 	.word	0x000000ff
        /*06d4*/ 	.word	0x000000d0
        /*06d8*/ 	.short	0x010b
        /*06da*/ 	.byte	0x2a
	.zero		1


	//   ....[92]....
        /*06dc*/ 	.word	0x00005a30
        /*06e0*/ 	.word	0x000000ff
        /*06e4*/ 	.word	0x00000000
        /*06e8*/ 	.short	0x0101
        /*06ea*/ 	.byte	0x42
	.zero		1


	//   ....[93]....
        /*06ec*/ 	.word	0x00005a50
        /*06f0*/ 	.word	0x000000ff
        /*06f4*/ 	.word	0x000000f8
        /*06f8*/ 	.short	0x010a
        /*06fa*/ 	.byte	0x2a
	.zero		1


	//   ....[94]....
        /*06fc*/ 	.word	0x00005c20
        /*0700*/ 	.word	0x000000ff
        /*0704*/ 	.word	0x000000d8
        /*0708*/ 	.short	0x010b
        /*070a*/ 	.byte	0x2a
	.zero		1


	//   ....[95]....
        /*070c*/ 	.word	0x00005c30
        /*0710*/ 	.word	0x000000ff
        /*0714*/ 	.word	0x00000000
        /*0718*/ 	.short	0x0101
        /*071a*/ 	.byte	0x41
	.zero		1


	//   ....[96]....
        /*071c*/ 	.word	0x00005c50
        /*0720*/ 	.word	0x000000ff
        /*0724*/ 	.word	0x00000100
        /*0728*/ 	.short	0x010a
        /*072a*/ 	.byte	0x2a
	.zero		1


	//   ....[97]....
        /*072c*/ 	.word	0x00005e40
        /*0730*/ 	.word	0x000000ff
        /*0734*/ 	.word	0x000000e0
        /*0738*/ 	.short	0x010b
        /*073a*/ 	.byte	0x2a
	.zero		1


	//   ....[98]....
        /*073c*/ 	.word	0x00005e50
        /*0740*/ 	.word	0x000000ff
        /*0744*/ 	.word	0x00000000
        /*0748*/ 	.short	0x0101
        /*074a*/ 	.byte	0x40
	.zero		1


	//   ....[99]....
        /*074c*/ 	.word	0x00005e60
        /*0750*/ 	.word	0x000000ff
        /*0754*/ 	.word	0x00000108
        /*0758*/ 	.short	0x010a
        /*075a*/ 	.byte	0x2a
	.zero		1


	//   ....[100]....
        /*075c*/ 	.word	0x000060a0
        /*0760*/ 	.word	0x000000ff
        /*0764*/ 	.word	0x000000e8
        /*0768*/ 	.short	0x010b
        /*076a*/ 	.byte	0x2a
	.zero		1


	//   ....[101]....
        /*076c*/ 	.word	0x000060b0
        /*0770*/ 	.word	0x000000ff
        /*0774*/ 	.word	0x00000000
        /*0778*/ 	.short	0x0101
        /*077a*/ 	.byte	0x33
	.zero		1


	//   ....[102]....
        /*077c*/ 	.word	0x000060f0
        /*0780*/ 	.word	0x000000ff
        /*0784*/ 	.word	0x000000f0
        /*0788*/ 	.short	0x010a
        /*078a*/ 	.byte	0x2a
	.zero		1


	//   ....[103]....
        /*078c*/ 	.word	0x00006110
        /*0790*/ 	.word	0x000000ff
        /*0794*/ 	.word	0x000000f8
        /*0798*/ 	.short	0x010a
        /*079a*/ 	.byte	0x2a
	.zero		1


	//   ....[104]....
        /*079c*/ 	.word	0x00006130
        /*07a0*/ 	.word	0x000000ff
        /*07a4*/ 	.word	0x00000100
        /*07a8*/ 	.short	0x010a
        /*07aa*/ 	.byte	0x2a
	.zero		1


	//   ....[105]....
        /*07ac*/ 	.word	0x00006170
        /*07b0*/ 	.word	0x00000000
        /*07b4*/ 	.word	0x00000108
        /*07b8*/ 	.short	0x010a
        /*07ba*/ 	.byte	0xff
	.zero		1


	//   ....[106]....
        /*07bc*/ 	.word	0x00006500
        /*07c0*/ 	.word	0x000000ff
        /*07c4*/ 	.word	0x00000120
        /*07c8*/ 	.short	0x010a
        /*07ca*/ 	.byte	0x2c
	.zero		1


	//   ....[107]....
        /*07cc*/ 	.word	0x000065d0
        /*07d0*/ 	.word	0x000000ff
        /*07d4*/ 	.word	0x00000000
        /*07d8*/ 	.short	0x0101
        /*07da*/ 	.byte	0x04
	.zero		1


	//   ....[108]....
        /*07dc*/ 	.word	0x00007210
        /*07e0*/ 	.word	0x000000ff
        /*07e4*/ 	.word	0x000000d0
        /*07e8*/ 	.short	0x010a
        /*07ea*/ 	.byte	0x2c
	.zero		1


	//   ....[109]....
        /*07ec*/ 	.word	0x000072c0
        /*07f0*/ 	.word	0x00000040
        /*07f4*/ 	.word	0x00000130
        /*07f8*/ 	.short	0x010a
        /*07fa*/ 	.byte	0xff
	.zero		1


	//   ....[110]....
        /*07fc*/ 	.word	0x000074d0
        /*0800*/ 	.word	0x000000ff
        /*0804*/ 	.word	0x000000d0
        /*0808*/ 	.short	0x010a
        /*080a*/ 	.byte	0x2c
	.zero		1


	//   ....[111]....
        /*080c*/ 	.word	0x000075a0
        /*0810*/ 	.word	0x00000040
        /*0814*/ 	.word	0x00000130
        /*0818*/ 	.short	0x010a
        /*081a*/ 	.byte	0xff
	.zero		1


	//   ....[112]....
        /*081c*/ 	.word	0x00007da0
        /*0820*/ 	.word	0x00000000
        /*0824*/ 	.word	0x00000000
        /*0828*/ 	.short	0x0101
        /*082a*/ 	.byte	0xff
	.zero		1


	//   ....[113]....
        /*082c*/ 	.word	0x00007db0
        /*0830*/ 	.word	0x00000004
        /*0834*/ 	.word	0x000000d0
        /*0838*/ 	.short	0x010a
        /*083a*/ 	.byte	0xff
	.zero		1


	//   ....[114]....
        /*083c*/ 	.word	0x00007e70
        /*0840*/ 	.word	0x00000004
        /*0844*/ 	.word	0x000000d0
        /*0848*/ 	.short	0x010a
        /*084a*/ 	.byte	0xff
	.zero		1


	//   ....[115]....
        /*084c*/ 	.word	0x00008680
        /*0850*/ 	.word	0x00000000
        /*0854*/ 	.word	0x00000000
        /*0858*/ 	.short	0x0101
        /*085a*/ 	.byte	0xff
	.zero		1


	//   ....[116]....
        /*085c*/ 	.word	0x000086a0
        /*0860*/ 	.word	0x00000002
        /*0864*/ 	.word	0x000000d0
        /*0868*/ 	.short	0x010a
        /*086a*/ 	.byte	0xff
	.zero		1


	//   ....[117]....
        /*086c*/ 	.word	0x00008750
        /*0870*/ 	.word	0x00000002
        /*0874*/ 	.word	0x000000d0
        /*0878*/ 	.short	0x010a
        /*087a*/ 	.byte	0xff
	.zero		1


	//   ....[118]....
        /*087c*/ 	.word	0x00008f50
        /*0880*/ 	.word	0x00000000
        /*0884*/ 	.word	0x00000000
        /*0888*/ 	.short	0x0101
        /*088a*/ 	.byte	0xff
	.zero		1


	//   ....[119]....
        /*088c*/ 	.word	0x00008f70
        /*0890*/ 	.word	0x00000003
        /*0894*/ 	.word	0x000000d0
        /*0898*/ 	.short	0x010a
        /*089a*/ 	.byte	0xff
	.zero		1


	//   ....[120]....
        /*089c*/ 	.word	0x00009020
        /*08a0*/ 	.word	0x00000003
        /*08a4*/ 	.word	0x000000d0
        /*08a8*/ 	.short	0x010a
        /*08aa*/ 	.byte	0xff
	.zero		1


	//   ....[121]....
        /*08ac*/ 	.word	0x00009330
        /*08b0*/ 	.word	0x00000040
        /*08b4*/ 	.word	0x00000000
        /*08b8*/ 	.short	0x0101
        /*08ba*/ 	.byte	0xff
	.zero		1


	//   ....[122]....
        /*08bc*/ 	.word	0x00009870
        /*08c0*/ 	.word	0x00000000
        /*08c4*/ 	.word	0x00000000
        /*08c8*/ 	.short	0x0101
        /*08ca*/ 	.byte	0xff
	.zero		1


	//   ....[123]....
        /*08cc*/ 	.word	0x00009af0
        /*08d0*/ 	.word	0x000000ff
        /*08d4*/ 	.word	0x00000000
        /*08d8*/ 	.short	0x0101
        /*08da*/ 	.byte	0x04
	.zero		1


	//   ....[124]....
        /*08dc*/ 	.word	0x00009b20
        /*08e0*/ 	.word	0x00000000
        /*08e4*/ 	.word	0x00000068
        /*08e8*/ 	.short	0x010a
        /*08ea*/ 	.byte	0xff
	.zero		1


	//   ....[125]....
        /*08ec*/ 	.word	0x00009b80
        /*08f0*/ 	.word	0x00000000
        /*08f4*/ 	.word	0x00000068
        /*08f8*/ 	.short	0x010a
        /*08fa*/ 	.byte	0xff
	.zero		1


	//   ....[126]....
        /*08fc*/ 	.word	0x00009be0
        /*0900*/ 	.word	0x00000000
        /*0904*/ 	.word	0x00000120
        /*0908*/ 	.short	0x010a
        /*090a*/ 	.byte	0xff
	.zero		1


	//   ....[127]....
        /*090c*/ 	.word	0x00009c40
        /*0910*/ 	.word	0x00000000
        /*0914*/ 	.word	0x00000000
        /*0918*/ 	.short	0x010a
        /*091a*/ 	.byte	0xff
	.zero		1


	//   ....[128]....
        /*091c*/ 	.word	0x00009ca0
        /*0920*/ 	.word	0x00000000
        /*0924*/ 	.word	0x00000000
        /*0928*/ 	.short	0x010a
        /*092a*/ 	.byte	0xff
	.zero		1


	//   ....[129]....
        /*092c*/ 	.word	0x00009d00
        /*0930*/ 	.word	0x00000000
        /*0934*/ 	.word	0x00000000
        /*0938*/ 	.short	0x010a
        /*093a*/ 	.byte	0xff
	.zero		1


	//   ....[130]....
        /*093c*/ 	.word	0x00009d60
        /*0940*/ 	.word	0x00000000
        /*0944*/ 	.word	0x00000000
        /*0948*/ 	.short	0x010a
        /*094a*/ 	.byte	0xff
	.zero		1


	//   ....[131]....
        /*094c*/ 	.word	0x00009dc0
        /*0950*/ 	.word	0x00000000
        /*0954*/ 	.word	0x00000000
        /*0958*/ 	.short	0x010a
        /*095a*/ 	.byte	0xff
	.zero		1


	//   ....[132]....
        /*095c*/ 	.word	0x00009e20
        /*0960*/ 	.word	0x00000000
        /*0964*/ 	.word	0x00000000
        /*0968*/ 	.short	0x010a
        /*096a*/ 	.byte	0xff
	.zero		1


	//   ....[133]....
        /*096c*/ 	.word	0x00009e80
        /*0970*/ 	.word	0x00000000
        /*0974*/ 	.word	0x00000000
        /*0978*/ 	.short	0x010a
        /*097a*/ 	.byte	0xff
	.zero		1


	//   ....[134]....
        /*097c*/ 	.word	0x00009ee0
        /*0980*/ 	.word	0x00000000
        /*0984*/ 	.word	0x00000000
        /*0988*/ 	.short	0x010a
        /*098a*/ 	.byte	0xff
	.zero		1


	//   ....[135]....
        /*098c*/ 	.word	0x00009f40
        /*0990*/ 	.word	0x00000000
        /*0994*/ 	.word	0x00000000
        /*0998*/ 	.short	0x010a
        /*099a*/ 	.byte	0xff
	.zero		1


	//   ....[136]....
        /*099c*/ 	.word	0x00009fa0
        /*09a0*/ 	.word	0x00000000
        /*09a4*/ 	.word	0x00000000
        /*09a8*/ 	.short	0x010a
        /*09aa*/ 	.byte	0xff
	.zero		1


	//   ....[137]....
        /*09ac*/ 	.word	0x0000a000
        /*09b0*/ 	.word	0x00000000
        /*09b4*/ 	.word	0x00000000
        /*09b8*/ 	.short	0x010a
        /*09ba*/ 	.byte	0xff
	.zero		1


	//   ....[138]....
        /*09bc*/ 	.word	0x0000a060
        /*09c0*/ 	.word	0x00000000
        /*09c4*/ 	.word	0x00000000
        /*09c8*/ 	.short	0x010a
        /*09ca*/ 	.byte	0xff
	.zero		1


	//   ....[139]....
        /*09cc*/ 	.word	0x0000a0c0
        /*09d0*/ 	.word	0x00000004
        /*09d4*/ 	.word	0x00000128
        /*09d8*/ 	.short	0x010a
        /*09da*/ 	.byte	0xff
	.zero		1


	//   ....[140]....
        /*09dc*/ 	.word	0x0000a120
        /*09e0*/ 	.word	0x00000004
        /*09e4*/ 	.word	0x00000120
        /*09e8*/ 	.short	0x010a
        /*09ea*/ 	.byte	0xff
	.zero		1


	//   ....[141]....
        /*09ec*/ 	.word	0x0000a180
        /*09f0*/ 	.word	0x00000005
        /*09f4*/ 	.word	0x00000008
        /*09f8*/ 	.short	0x010a
        /*09fa*/ 	.byte	0xff
	.zero		1


	//   ....[142]....
        /*09fc*/ 	.word	0x0000a260
        /*0a00*/ 	.word	0x00000003
        /*0a04*/ 	.word	0x00000008
        /*0a08*/ 	.short	0x010a
        /*0a0a*/ 	.byte	0xff
	.zero		1


	//   ....[143]....
        /*0a0c*/ 	.word	0x0000a2c0
        /*0a10*/ 	.word	0x00000004
        /*0a14*/ 	.word	0x00000120
        /*0a18*/ 	.short	0x010a
        /*0a1a*/ 	.byte	0xff
	.zero		1


	//   ....[144]....
        /*0a1c*/ 	.word	0x0000a320
        /*0a20*/ 	.word	0x00000004
        /*0a24*/ 	.word	0x00000140
        /*0a28*/ 	.short	0x010a
        /*0a2a*/ 	.byte	0xff
	.zero		1


	//   ....[145]....
        /*0a2c*/ 	.word	0x0000a380
        /*0a30*/ 	.word	0x00000004
        /*0a34*/ 	.word	0x00000000
        /*0a38*/ 	.short	0x010a
        /*0a3a*/ 	.byte	0xff
	.zero		1


	//   ....[146]....
        /*0a3c*/ 	.word	0x0000a3e0
        /*0a40*/ 	.word	0x00000000
        /*0a44*/ 	.word	0x00000000
        /*0a48*/ 	.short	0x010a
        /*0a4a*/ 	.byte	0xff
	.zero		1


	//   ....[147]....
        /*0a4c*/ 	.word	0x0000a440
        /*0a50*/ 	.word	0x00000000
        /*0a54*/ 	.word	0x00000150
        /*0a58*/ 	.short	0x010a
        /*0a5a*/ 	.byte	0xff
	.zero		1


	//   ....[148]....
        /*0a5c*/ 	.word	0x0000a4a0
        /*0a60*/ 	.word	0x00000000
        /*0a64*/ 	.word	0x00000120
        /*0a68*/ 	.short	0x010a
        /*0a6a*/ 	.byte	0xff
	.zero		1


	//   ....[149]....
        /*0a6c*/ 	.word	0x0000a500
        /*0a70*/ 	.word	0x00000000
        /*0a74*/ 	.word	0x00000118
        /*0a78*/ 	.short	0x010a
        /*0a7a*/ 	.byte	0xff
	.zero		1


	//   ....[150]....
        /*0a7c*/ 	.word	0x0000a560
        /*0a80*/ 	.word	0x00000002
        /*0a84*/ 	.word	0x000000f0
        /*0a88*/ 	.short	0x010a
        /*0a8a*/ 	.byte	0xff
	.zero		1


	//   ....[151]....
        /*0a8c*/ 	.word	0x0000a5c0
        /*0a90*/ 	.word	0x00000002
        /*0a94*/ 	.word	0x000000f8
        /*0a98*/ 	.short	0x010a
        /*0a9a*/ 	.byte	0xff
	.zero		1


	//   ....[152]....
        /*0a9c*/ 	.word	0x0000a620
        /*0aa0*/ 	.word	0x00000002
        /*0aa4*/ 	.word	0x00000100
        /*0aa8*/ 	.short	0x010a
        /*0aaa*/ 	.byte	0xff
	.zero		1


	//   ....[153]....
        /*0aac*/ 	.word	0x0000a680
        /*0ab0*/ 	.word	0x00000000
        /*0ab4*/ 	.word	0x00000108
        /*0ab8*/ 	.short	0x010a
        /*0aba*/ 	.byte	0xff
	.zero		1


	//   ....[154]....
        /*0abc*/ 	.word	0x0000a6e0
        /*0ac0*/ 	.word	0x00000000
        /*0ac4*/ 	.word	0x000000f0
        /*0ac8*/ 	.short	0x010a
        /*0aca*/ 	.byte	0xff
	.zero		1


	//   ....[155]....
        /*0acc*/ 	.word	0x0000a740
        /*0ad0*/ 	.word	0x00000000
        /*0ad4*/ 	.word	0x000000f8
        /*0ad8*/ 	.short	0x010a
        /*0ada*/ 	.byte	0xff
	.zero		1


	//   ....[156]....
        /*0adc*/ 	.word	0x0000a7a0
        /*0ae0*/ 	.word	0x00000000
        /*0ae4*/ 	.word	0x00000100
        /*0ae8*/ 	.short	0x010a
        /*0aea*/ 	.byte	0xff
	.zero		1


	//   ....[157]....
        /*0aec*/ 	.word	0x0000a800
        /*0af0*/ 	.word	0x00000000
        /*0af4*/ 	.word	0x00000120
        /*0af8*/ 	.short	0x010a
        /*0afa*/ 	.byte	0xff
	.zero		1


	//   ....[158]....
        /*0afc*/ 	.word	0x0000a860
        /*0b00*/ 	.word	0x00000002
        /*0b04*/ 	.word	0x000000d0
        /*0b08*/ 	.short	0x010a
        /*0b0a*/ 	.byte	0xff
	.zero		1


	//   ....[159]....
        /*0b0c*/ 	.word	0x0000a8b0
        /*0b10*/ 	.word	0x00000040
        /*0b14*/ 	.word	0x00000130
        /*0b18*/ 	.short	0x010a
        /*0b1a*/ 	.byte	0xff
	.zero		1


	//   ....[160]....
        /*0b1c*/ 	.word	0x0000a900
        /*0b20*/ 	.word	0x00000004
        /*0b24*/ 	.word	0x000000d0
        /*0b28*/ 	.short	0x010a
        /*0b2a*/ 	.byte	0xff
	.zero		1


	//   ....[161]....
        /*0b2c*/ 	.word	0x0000a950
        /*0b30*/ 	.word	0x00000002
        /*0b34*/ 	.word	0x000000d0
        /*0b38*/ 	.short	0x010a
        /*0b3a*/ 	.byte	0xff
	.zero		1


	//   ....[162]....
        /*0b3c*/ 	.word	0x0000a9a0
        /*0b40*/ 	.word	0x00000003
        /*0b44*/ 	.word	0x000000d0
        /*0b48*/ 	.short	0x010a
        /*0b4a*/ 	.byte	0xff
	.zero		1


	//----- nvinfo : EIATTR_NUM_MBARRIERS
	.align		4
.L_47:
        /*0b4c*/ 	.byte	0x03, 0x38
        /*0b4e*/ 	.short	0x002b


	//----- nvinfo : EIATTR_EXIT_INSTR_OFFSETS
	.align		4
        /*0b50*/ 	.byte	0x04, 0x1c
        /*0b52*/ 	.short	(.L_49 - .L_48)


	//   ....[0]....
.L_48:
        /*0b54*/ 	.word	0x00003640


	//   ....[1]....
        /*0b58*/ 	.word	0x000038f0


	//   ....[2]....
        /*0b5c*/ 	.word	0x00003950


	//   ....[3]....
        /*0b60*/ 	.word	0x00004c10


	//   ....[4]....
        /*0b64*/ 	.word	0x000061a0


	//   ....[5]....
        /*0b68*/ 	.word	0x000061e0


	//   ....[6]....
        /*0b6c*/ 	.word	0x000099d0


	//   ....[7]....
        /*0b70*/ 	.word	0x00009a50


	//   ....[8]....
        /*0b74*/ 	.word	0x00009a80


	//   ....[9]....
        /*0b78*/ 	.word	0x00009b00


	//----- nvinfo : EIATTR_MAX_THREADS
	.align		4
.L_49:
        /*0b7c*/ 	.byte	0x04, 0x05
        /*0b7e*/ 	.short	(.L_51 - .L_50)
.L_50:
        /*0b80*/ 	.word	0x00000100
        /*0b84*/ 	.word	0x00000001
        /*0b88*/ 	.word	0x00000001


	//----- nvinfo : EIATTR_CRS_STACK_SIZE
	.align		4
.L_51:
        /*0b8c*/ 	.byte	0x04, 0x1e
        /*0b8e*/ 	.short	(.L_53 - .L_52)
.L_52:
        /*0b90*/ 	.word	0x00000000


	//----- nvinfo : EIATTR_CBANK_PARAM_SIZE
	.align		4
.L_53:
        /*0b94*/ 	.byte	0x03, 0x19
        /*0b96*/ 	.short	0x0900


	//----- nvinfo : EIATTR_PARAM_CBANK
	.align		4
        /*0b98*/ 	.byte	0x04, 0x0a
        /*0b9a*/ 	.short	(.L_55 - .L_54)
	.align		4
.L_54:
        /*0b9c*/ 	.word	index@(.nv.constant0._ZN7cutlass13device_kernelINS_4conv6kernel13ConvUniversalINS1_16ConvProblemShapeILNS1_8OperatorE0ELi3EEENS1_10collective14CollectiveConvINS1_47MainloopSm100TmaUmmaWarpSpecializedImplicitGemmILS5_0ELi13ELi3ELi1ELi2EN4cute5tupleIJNSA_1CILi2EEENSC_ILi1EEESE_EEEEENSB_IJNSC_ILi128EEESH_NSB_IJNSC_ILi64EEEEEEEEENS_10bfloat16_tESL_NSA_8TiledMMAINSA_8MMA_AtomIJNSA_26SM100_MMA_F16BF16_2x1SM_SSISL_SL_fLi128ELi128ELNSA_4UMMA5MajorE0ELSQ_0ELNSP_7ScaleInE0ELSR_0EEEEEENSA_6LayoutINSB_IJSE_SE_SE_EEENSB_IJNSC_ILi0EEESW_SW_EEEEENSB_IJNSA_10UnderscoreESZ_SZ_EEEEENS7_6detail27Sm100ImplicitGemmTileTraitsINSA_25SM100_TMA_2SM_LOAD_IM2COLENSA_14ComposedLayoutINSA_7SwizzleILi3ELi4ELi3EEENSA_18smem_ptr_flag_bitsILi16EEENSU_INSB_IJNSC_ILi8EEESI_EEENSB_IJSI_SE_EEEEEEEvEENS13_INSA_18SM100_TMA_2SM_LOADES1E_vEEEENS_8epilogue10collective18CollectiveEpilogueINS1J_23Sm100TmaWarpSpecializedILi4ELi2ELi16ELb1ELb0EEEJNSB_IJSI_SH_SJ_EEENSB_IJNSU_ISI_SE_EENSU_INSB_IJNSC_ILi16EEESD_EEENSB_IJSE_SI_EEEEEEEESL_NSB_IJNSB_IJllllEEESE_SW_EEESL_S1W_NS1J_6fusion15FusionCallbacksIS1N_NS1X_17LinearCombinationISL_fSL_fLNS_15FloatRoundStyleE2EEES1O_S1U_JEEENSA_5SM1004TMEM4LOAD26SM100_TMEM_LOAD_32dp32b16xENSA_20SM90_TMA_LOAD_IM2COLENS15_INS16_ILi1ELi4ELi3EEES19_NSU_INSB_IJS1A_S1Q_EEENSB_IJS1Q_SE_EEEEEEENSA_39AutoVectorizingCopyWithAssumedAlignmentILi128EEENSA_21SM90_TMA_STORE_IM2COLES2C_S2E_S2E_EEEvvEEEEvNT_6ParamsE)
        /*0ba0*/ 	.short	0x0380
        /*0ba2*/ 	.short	0x0900


	//----- nvinfo : EIATTR_SW_WAR
	.align		4
.L_55:
        /*0ba4*/ 	.byte	0x04, 0x36
        /*0ba6*/ 	.short	(.L_57 - .L_56)
.L_56:
        /*0ba8*/ 	.word	0x00000008
.L_57:


//--------------------- .nv.callgraph             --------------------------
	.section	.nv.callgraph,"",@"SHT_CUDA_CALLGRAPH"
	.align	4
	.sectionentsize	8
	.align		4
        /*0000*/ 	.word	0x00000000
	.align		4
        /*0004*/ 	.word	0xffffffff
	.align		4
        /*0008*/ 	.word	index@(_ZN7cutlass13device_kernelINS_4conv6kernel13ConvUniversalINS1_16ConvProblemShapeILNS1_8OperatorE0ELi3EEENS1_10collective14CollectiveConvINS1_47MainloopSm100TmaUmmaWarpSpecializedImplicitGemmILS5_0ELi13ELi3ELi1ELi2EN4cute5tupleIJNSA_1CILi2EEENSC_ILi1EEESE_EEEEENSB_IJNSC_ILi128EEESH_NSB_IJNSC_ILi64EEEEEEEEENS_10bfloat16_tESL_NSA_8TiledMMAINSA_8MMA_AtomIJNSA_26SM100_MMA_F16BF16_2x1SM_SSISL_SL_fLi128ELi128ELNSA_4UMMA5MajorE0ELSQ_0ELNSP_7ScaleInE0ELSR_0EEEEEENSA_6LayoutINSB_IJSE_SE_SE_EEENSB_IJNSC_ILi0EEESW_SW_EEEEENSB_IJNSA_10UnderscoreESZ_SZ_EEEEENS7_6detail27Sm100ImplicitGemmTileTraitsINSA_25SM100_TMA_2SM_LOAD_IM2COLENSA_14ComposedLayoutINSA_7SwizzleILi3ELi4ELi3EEENSA_18smem_ptr_flag_bitsILi16EEENSU_INSB_IJNSC_ILi8EEESI_EEENSB_IJSI_SE_EEEEEEEvEENS13_INSA_18SM100_TMA_2SM_LOADES1E_vEEEENS_8epilogue10collective18CollectiveEpilogueINS1J_23Sm100TmaWarpSpecializedILi4ELi2ELi16ELb1ELb0EEEJNSB_IJSI_SH_SJ_EEENSB_IJNSU_ISI_SE_EENSU_INSB_IJNSC_ILi16EEESD_EEENSB_IJSE_SI_EEEEEEEESL_NSB_IJNSB_IJllllEEESE_SW_EEESL_S1W_NS1J_6fusion15FusionCallbacksIS1N_NS1X_17LinearCombinationISL_fSL_fLNS_15FloatRoundStyleE2EEES1O_S1U_JEEENSA_5SM1004TMEM4LOAD26SM100_TMEM_LOAD_32dp32b16xENSA_20SM90_TMA_LOAD_IM2COLENS15_INS16_ILi1ELi4ELi3EEES19_NSU_INSB_IJS1A_S1Q_EEENSB_IJS1Q_SE_EEEEEEENSA_39AutoVectorizingCopyWithAssumedAlignmentILi128EEENSA_21SM90_TMA_STORE_IM2COLES2C_S2E_S2E_EEEvvEEEEvNT_6ParamsE)
	.align		4
        /*000c*/ 	.word	index@(__assertfail)
	.align		4
        /*0010*/ 	.word	0x00000000
	.align		4
        /*0014*/ 	.word	0xfffffffe
	.align		4
        /*0018*/ 	.word	0x00000000
	.align		4
        /*001c*/ 	.word	0xfffffffd
	.align		4
        /*0020*/ 	.word	0x00000000
	.align		4
        /*0024*/ 	.word	0xfffffffc


//--------------------- .nv.constant4             --------------------------
	.section	.nv.constant4,"a",@progbits
	.align	8
	.align		8
.nv.constant4:
        /*0000*/ 	.dword	__assertfail
	.align		8
        /*0008*/ 	.dword	__unnamed_1
	.align		8
        /*0010*/ 	.dword	__unnamed_2
	.align		8
        /*0018*/ 	.dword	_ZN39_INTERNAL_4daf90bf_4_k_cu_363e7687_32944cuda3std3__45__cpo5beginE
	.align		8
        /*0020*/ 	.dword	_ZN39_INTERNAL_4daf90bf_4_k_cu_363e7687_32944cuda3std3__45__cpo3endE
	.align		8
        /*0028*/ 	.dword	_ZN39_INTERNAL_4daf90bf_4_k_cu_363e7687_32944cuda3std3__45__cpo6cbeginE
	.align		8
        /*0030*/ 	.dword	_ZN39_INTERNAL_4daf90bf_4_k_cu_363e7687_32944cuda3std3__45__cpo4cendE
	.align		8
        /*0038*/ 	.dword	_ZN39_INTERNAL_4daf90bf_4_k_cu_363e7687_32944cuda3std3__441_GLOBAL__N__4daf90bf_4_k_cu_363e7687_32946ignoreE
	.align		8
        /*0040*/ 	.dword	_ZN39_INTERNAL_4daf90bf_4_k_cu_363e7687_32944cuda3std3__419piecewise_constructE
	.align		8
        /*0048*/ 	.dword	_ZN39_INTERNAL_4daf90bf_4_k_cu_363e7687_32944cuda3std3__48in_placeE
	.align		8
        /*0050*/ 	.dword	_ZN39_INTERNAL_4daf90bf_4_k_cu_363e7687_32944cuda3std6ranges3__45__cpo4swapE
	.align		8
        /*0058*/ 	.dword	_ZN39_INTERNAL_4daf90bf_4_k_cu_363e7687_32944cuda3std6ranges3__45__cpo9iter_moveE
	.align		8
        /*0060*/ 	.dword	_ZN39_INTERNAL_4daf90bf_4_k_cu_363e7687_32944cute7productE
	.align		8
        /*0068*/ 	.dword	_ZN39_INTERNAL_4daf90bf_4_k_cu_363e7687_32944cute1_E
	.align		8
        /*0070*/ 	.dword	$str$27
	.align		8
        /*0078*/ 	.dword	$str$28
	.align		8
        /*0080*/ 	.dword	$str$29
	.align		8
        /*0088*/ 	.dword	$str$30


//--------------------- .text._ZN7cutlass13device_kernelINS_4conv6kernel13ConvUniversalINS1_16ConvProblemShapeILNS1_8OperatorE0ELi3EEENS1_10collective14CollectiveConvINS1_47MainloopSm100TmaUmmaWarpSpecializedImplicitGemmILS5_0ELi13ELi3ELi1ELi2EN4cute5tupleIJNSA_1CILi2EEENSC_ILi1EEESE_EEEEENSB_IJNSC_ILi128EEESH_NSB_IJNSC_ILi64EEEEEEEEENS_10bfloat16_tESL_NSA_8TiledMMAINSA_8MMA_AtomIJNSA_26SM100_MMA_F16BF16_2x1SM_SSISL_SL_fLi128ELi128ELNSA_4UMMA5MajorE0ELSQ_0ELNSP_7ScaleInE0ELSR_0EEEEEENSA_6LayoutINSB_IJSE_SE_SE_EEENSB_IJNSC_ILi0EEESW_SW_EEEEENSB_IJNSA_10UnderscoreESZ_SZ_EEEEENS7_6detail27Sm100ImplicitGemmTileTraitsINSA_25SM100_TMA_2SM_LOAD_IM2COLENSA_14ComposedLayoutINSA_7SwizzleILi3ELi4ELi3EEENSA_18smem_ptr_flag_bitsILi16EEENSU_INSB_IJNSC_ILi8EEESI_EEENSB_IJSI_SE_EEEEEEEvEENS13_INSA_18SM100_TMA_2SM_LOADES1E_vEEEENS_8epilogue10collective18CollectiveEpilogueINS1J_23Sm100TmaWarpSpecializedILi4ELi2ELi16ELb1ELb0EEEJNSB_IJSI_SH_SJ_EEENSB_IJNSU_ISI_SE_EENSU_INSB_IJNSC_ILi16EEESD_EEENSB_IJSE_SI_EEEEEEEESL_NSB_IJNSB_IJllllEEESE_SW_EEESL_S1W_NS1J_6fusion15FusionCallbacksIS1N_NS1X_17LinearCombinationISL_fSL_fLNS_15FloatRoundStyleE2EEES1O_S1U_JEEENSA_5SM1004TMEM4LOAD26SM100_TMEM_LOAD_32dp32b16xENSA_20SM90_TMA_LOAD_IM2COLENS15_INS16_ILi1ELi4ELi3EEES19_NSU_INSB_IJS1A_S1Q_EEENSB_IJS1Q_SE_EEEEEEENSA_39AutoVectorizingCopyWithAssumedAlignmentILi128EEENSA_21SM90_TMA_STORE_IM2COLES2C_S2E_S2E_EEEvvEEEEvNT_6ParamsE --------------------------
	.section	.text._ZN7cutlass13device_kernelINS_4conv6kernel13ConvUniversalINS1_16ConvProblemShapeILNS1_8OperatorE0ELi3EEENS1_10collective14CollectiveConvINS1_47MainloopSm100TmaUmmaWarpSpecializedImplicitGemmILS5_0ELi13ELi3ELi1ELi2EN4cute5tupleIJNSA_1CILi2EEENSC_ILi1EEESE_EEEEENSB_IJNSC_ILi128EEESH_NSB_IJNSC_ILi64EEEEEEEEENS_10bfloat16_tESL_NSA_8TiledMMAINSA_8MMA_AtomIJNSA_26SM100_MMA_F16BF16_2x1SM_SSISL_SL_fLi128ELi128ELNSA_4UMMA5MajorE0ELSQ_0ELNSP_7ScaleInE0ELSR_0EEEEEENSA_6LayoutINSB_IJSE_SE_SE_EEENSB_IJNSC_ILi0EEESW_SW_EEEEENSB_IJNSA_10UnderscoreESZ_SZ_EEEEENS7_6detail27Sm100ImplicitGemmTileTraitsINSA_25SM100_TMA_2SM_LOAD_IM2COLENSA_14ComposedLayoutINSA_7SwizzleILi3ELi4ELi3EEENSA_18smem_ptr_flag_bitsILi16EEENSU_INSB_IJNSC_ILi8EEESI_EEENSB_IJSI_SE_EEEEEEEvEENS13_INSA_18SM100_TMA_2SM_LOADES1E_vEEEENS_8epilogue10collective18CollectiveEpilogueINS1J_23Sm100TmaWarpSpecializedILi4ELi2ELi16ELb1ELb0EEEJNSB_IJSI_SH_SJ_EEENSB_IJNSU_ISI_SE_EENSU_INSB_IJNSC_ILi16EEESD_EEENSB_IJSE_SI_EEEEEEEESL_NSB_IJNSB_IJllllEEESE_SW_EEESL_S1W_NS1J_6fusion15FusionCallbacksIS1N_NS1X_17LinearCombinationISL_fSL_fLNS_15FloatRoundStyleE2EEES1O_S1U_JEEENSA_5SM1004TMEM4LOAD26SM100_TMEM_LOAD_32dp32b16xENSA_20SM90_TMA_LOAD_IM2COLENS15_INS16_ILi1ELi4ELi3EEES19_NSU_INSB_IJS1A_S1Q_EEENSB_IJS1Q_SE_EEEEEEENSA_39AutoVectorizingCopyWithAssumedAlignmentILi128EEENSA_21SM90_TMA_STORE_IM2COLES2C_S2E_S2E_EEEvvEEEEvNT_6ParamsE,"ax",@progbits
	.align	128
.text._ZN7cutlass13device_kernelINS_4conv6kernel13ConvUniversalINS1_16ConvProblemShapeILNS1_8OperatorE0ELi3EEENS1_10collective14CollectiveConvINS1_47MainloopSm100TmaUmmaWarpSpecializedImplicitGemmILS5_0ELi13ELi3ELi1ELi2EN4cute5tupleIJNSA_1CILi2EEENSC_ILi1EEESE_EEEEENSB_IJNSC_ILi128EEESH_NSB_IJNSC_ILi64EEEEEEEEENS_10bfloat16_tESL_NSA_8TiledMMAINSA_8MMA_AtomIJNSA_26SM100_MMA_F16BF16_2x1SM_SSISL_SL_fLi128ELi128ELNSA_4UMMA5MajorE0ELSQ_0ELNSP_7ScaleInE0ELSR_0EEEEEENSA_6LayoutINSB_IJSE_SE_SE_EEENSB_IJNSC_ILi0EEESW_SW_EEEEENSB_IJNSA_10UnderscoreESZ_SZ_EEEEENS7_6detail27Sm100ImplicitGemmTileTraitsINSA_25SM100_TMA_2SM_LOAD_IM2COLENSA_14ComposedLayoutINSA_7SwizzleILi3ELi4ELi3EEENSA_18smem_ptr_flag_bitsILi16EEENSU_INSB_IJNSC_ILi8EEESI_EEENSB_IJSI_SE_EEEEEEEvEENS13_INSA_18SM100_TMA_2SM_LOADES1E_vEEEENS_8epilogue10collective18CollectiveEpilogueINS1J_23Sm100TmaWarpSpecializedILi4ELi2ELi16ELb1ELb0EEEJNSB_IJSI_SH_SJ_EEENSB_IJNSU_ISI_SE_EENSU_INSB_IJNSC_ILi16EEESD_EEENSB_IJSE_SI_EEEEEEEESL_NSB_IJNSB_IJllllEEESE_SW_EEESL_S1W_NS1J_6fusion15FusionCallbacksIS1N_NS1X_17LinearCombinationISL_fSL_fLNS_15FloatRoundStyleE2EEES1O_S1U_JEEENSA_5SM1004TMEM4LOAD26SM100_TMEM_LOAD_32dp32b16xENSA_20SM90_TMA_LOAD_IM2COLENS15_INS16_ILi1ELi4ELi3EEES19_NSU_INSB_IJS1A_S1Q_EEENSB_IJS1Q_SE_EEEEEEENSA_39AutoVectorizingCopyWithAssumedAlignmentILi128EEENSA_21SM90_TMA_STORE_IM2COLES2C_S2E_S2E_EEEvvEEEEvNT_6ParamsE:
        .type           _ZN7cutlass13device_kernelINS_4conv6kernel13ConvUniversalINS1_16ConvProblemShapeILNS1_8OperatorE0ELi3EEENS1_10collective14CollectiveConvINS1_47MainloopSm100TmaUmmaWarpSpecializedImplicitGemmILS5_0ELi13ELi3ELi1ELi2EN4cute5tupleIJNSA_1CILi2EEENSC_ILi1EEESE_EEEEENSB_IJNSC_ILi128EEESH_NSB_IJNSC_ILi64EEEEEEEEENS_10bfloat16_tESL_NSA_8TiledMMAINSA_8MMA_AtomIJNSA_26SM100_MMA_F16BF16_2x1SM_SSISL_SL_fLi128ELi128ELNSA_4UMMA5MajorE0ELSQ_0ELNSP_7ScaleInE0ELSR_0EEEEEENSA_6LayoutINSB_IJSE_SE_SE_EEENSB_IJNSC_ILi0EEESW_SW_EEEEENSB_IJNSA_10UnderscoreESZ_SZ_EEEEENS7_6detail27Sm100ImplicitGemmTileTraitsINSA_25SM100_TMA_2SM_LOAD_IM2COLENSA_14ComposedLayoutINSA_7SwizzleILi3ELi4ELi3EEENSA_18smem_ptr_flag_bitsILi16EEENSU_INSB_IJNSC_ILi8EEESI_EEENSB_IJSI_SE_EEEEEEEvEENS13_INSA_18SM100_TMA_2SM_LOADES1E_vEEEENS_8epilogue10collective18CollectiveEpilogueINS1J_23Sm100TmaWarpSpecializedILi4ELi2ELi16ELb1ELb0EEEJNSB_IJSI_SH_SJ_EEENSB_IJNSU_ISI_SE_EENSU_INSB_IJNSC_ILi16EEESD_EEENSB_IJSE_SI_EEEEEEEESL_NSB_IJNSB_IJllllEEESE_SW_EEESL_S1W_NS1J_6fusion15FusionCallbacksIS1N_NS1X_17LinearCombinationISL_fSL_fLNS_15FloatRoundStyleE2EEES1O_S1U_JEEENSA_5SM1004TMEM4LOAD26SM100_TMEM_LOAD_32dp32b16xENSA_20SM90_TMA_LOAD_IM2COLENS15_INS16_ILi1ELi4ELi3EEES19_NSU_INSB_IJS1A_S1Q_EEENSB_IJS1Q_SE_EEEEEEENSA_39AutoVectorizingCopyWithAssumedAlignmentILi128EEENSA_21SM90_TMA_STORE_IM2COLES2C_S2E_S2E_EEEvvEEEEvNT_6ParamsE,@function
        .size           _ZN7cutlass13device_kernelINS_4conv6kernel13ConvUniversalINS1_16ConvProblemShapeILNS1_8OperatorE0ELi3EEENS1_10collective14CollectiveConvINS1_47MainloopSm100TmaUmmaWarpSpecializedImplicitGemmILS5_0ELi13ELi3ELi1ELi2EN4cute5tupleIJNSA_1CILi2EEENSC_ILi1EEESE_EEEEENSB_IJNSC_ILi128EEESH_NSB_IJNSC_ILi64EEEEEEEEENS_10bfloat16_tESL_NSA_8TiledMMAINSA_8MMA_AtomIJNSA_26SM100_MMA_F16BF16_2x1SM_SSISL_SL_fLi128ELi128ELNSA_4UMMA5MajorE0ELSQ_0ELNSP_7ScaleInE0ELSR_0EEEEEENSA_6LayoutINSB_IJSE_SE_SE_EEENSB_IJNSC_ILi0EEESW_SW_EEEEENSB_IJNSA_10UnderscoreESZ_SZ_EEEEENS7_6detail27Sm100ImplicitGemmTileTraitsINSA_25SM100_TMA_2SM_LOAD_IM2COLENSA_14ComposedLayoutINSA_7SwizzleILi3ELi4ELi3EEENSA_18smem_ptr_flag_bitsILi16EEENSU_INSB_IJNSC_ILi8EEESI_EEENSB_IJSI_SE_EEEEEEEvEENS13_INSA_18SM100_TMA_2SM_LOADES1E_vEEEENS_8epilogue10collective18CollectiveEpilogueINS1J_23Sm100TmaWarpSpecializedILi4ELi2ELi16ELb1ELb0EEEJNSB_IJSI_SH_SJ_EEENSB_IJNSU_ISI_SE_EENSU_INSB_IJNSC_ILi16EEESD_EEENSB_IJSE_SI_EEEEEEEESL_NSB_IJNSB_IJllllEEESE_SW_EEESL_S1W_NS1J_6fusion15FusionCallbacksIS1N_NS1X_17LinearCombinationISL_fSL_fLNS_15FloatRoundStyleE2EEES1O_S1U_JEEENSA_5SM1004TMEM4LOAD26SM100_TMEM_LOAD_32dp32b16xENSA_20SM90_TMA_LOAD_IM2COLENS15_INS16_ILi1ELi4ELi3EEES19_NSU_INSB_IJS1A_S1Q_EEENSB_IJS1Q_SE_EEEEEEENSA_39AutoVectorizingCopyWithAssumedAlignmentILi128EEENSA_21SM90_TMA_STORE_IM2COLES2C_S2E_S2E_EEEvvEEEEvNT_6ParamsE,(.L_x_215 - _ZN7cutlass13device_kernelINS_4conv6kernel13ConvUniversalINS1_16ConvProblemShapeILNS1_8OperatorE0ELi3EEENS1_10collective14CollectiveConvINS1_47MainloopSm100TmaUmmaWarpSpecializedImplicitGemmILS5_0ELi13ELi3ELi1ELi2EN4cute5tupleIJNSA_1CILi2EEENSC_ILi1EEESE_EEEEENSB_IJNSC_ILi128EEESH_NSB_IJNSC_ILi64EEEEEEEEENS_10bfloat16_tESL_NSA_8TiledMMAINSA_8MMA_AtomIJNSA_26SM100_MMA_F16BF16_2x1SM_SSISL_SL_fLi128ELi128ELNSA_4UMMA5MajorE0ELSQ_0ELNSP_7ScaleInE0ELSR_0EEEEEENSA_6LayoutINSB_IJSE_SE_SE_EEENSB_IJNSC_ILi0EEESW_SW_EEEEENSB_IJNSA_10UnderscoreESZ_SZ_EEEEENS7_6detail27Sm100ImplicitGemmTileTraitsINSA_25SM100_TMA_2SM_LOAD_IM2COLENSA_14ComposedLayoutINSA_7SwizzleILi3ELi4ELi3EEENSA_18smem_ptr_flag_bitsILi16EEENSU_INSB_IJNSC_ILi8EEESI_EEENSB_IJSI_SE_EEEEEEEvEENS13_INSA_18SM100_TMA_2SM_LOADES1E_vEEEENS_8epilogue10collective18CollectiveEpilogueINS1J_23Sm100TmaWarpSpecializedILi4ELi2ELi16ELb1ELb0EEEJNSB_IJSI_SH_SJ_EEENSB_IJNSU_ISI_SE_EENSU_INSB_IJNSC_ILi16EEESD_EEENSB_IJSE_SI_EEEEEEEESL_NSB_IJNSB_IJllllEEESE_SW_EEESL_S1W_NS1J_6fusion15FusionCallbacksIS1N_NS1X_17LinearCombinationISL_fSL_fLNS_15FloatRoundStyleE2EEES1O_S1U_JEEENSA_5SM1004TMEM4LOAD26SM100_TMEM_LOAD_32dp32b16xENSA_20SM90_TMA_LOAD_IM2COLENS15_INS16_ILi1ELi4ELi3EEES19_NSU_INSB_IJS1A_S1Q_EEENSB_IJS1Q_SE_EEEEEEENSA_39AutoVectorizingCopyWithAssumedAlignmentILi128EEENSA_21SM90_TMA_STORE_IM2COLES2C_S2E_S2E_EEEvvEEEEvNT_6ParamsE)
        .other          _ZN7cutlass13device_kernelINS_4conv6kernel13ConvUniversalINS1_16ConvProblemShapeILNS1_8OperatorE0ELi3EEENS1_10collective14CollectiveConvINS1_47MainloopSm100TmaUmmaWarpSpecializedImplicitGemmILS5_0ELi13ELi3ELi1ELi2EN4cute5tupleIJNSA_1CILi2EEENSC_ILi1EEESE_EEEEENSB_IJNSC_ILi128EEESH_NSB_IJNSC_ILi64EEEEEEEEENS_10bfloat16_tESL_NSA_8TiledMMAINSA_8MMA_AtomIJNSA_26SM100_MMA_F16BF16_2x1SM_SSISL_SL_fLi128ELi128ELNSA_4UMMA5MajorE0ELSQ_0ELNSP_7ScaleInE0ELSR_0EEEEEENSA_6LayoutINSB_IJSE_SE_SE_EEENSB_IJNSC_ILi0EEESW_SW_EEEEENSB_IJNSA_10UnderscoreESZ_SZ_EEEEENS7_6detail27Sm100ImplicitGemmTileTraitsINSA_25SM100_TMA_2SM_LOAD_IM2COLENSA_14ComposedLayoutINSA_7SwizzleILi3ELi4ELi3EEENSA_18smem_ptr_flag_bitsILi16EEENSU_INSB_IJNSC_ILi8EEESI_EEENSB_IJSI_SE_EEEEEEEvEENS13_INSA_18SM100_TMA_2SM_LOADES1E_vEEEENS_8epilogue10collective18CollectiveEpilogueINS1J_23Sm100TmaWarpSpecializedILi4ELi2ELi16ELb1ELb0EEEJNSB_IJSI_SH_SJ_EEENSB_IJNSU_ISI_SE_EENSU_INSB_IJNSC_ILi16EEESD_EEENSB_IJSE_SI_EEEEEEEESL_NSB_IJNSB_IJllllEEESE_SW_EEESL_S1W_NS1J_6fusion15FusionCallbacksIS1N_NS1X_17LinearCombinationISL_fSL_fLNS_15FloatRoundStyleE2EEES1O_S1U_JEEENSA_5SM1004TMEM4LOAD26SM100_TMEM_LOAD_32dp32b16xENSA_20SM90_TMA_LOAD_IM2COLENS15_INS16_ILi1ELi4ELi3EEES19_NSU_INSB_IJS1A_S1Q_EEENSB_IJS1Q_SE_EEEEEEENSA_39AutoVectorizingCopyWithAssumedAlignmentILi128EEENSA_21SM90_TMA_STORE_IM2COLES2C_S2E_S2E_EEEvvEEEEvNT_6ParamsE,@"STO_CUDA_ENTRY STV_DEFAULT"
_ZN7cutlass13device_kernelINS_4conv6kernel13ConvUniversalINS1_16ConvProblemShapeILNS1_8OperatorE0ELi3EEENS1_10collective14CollectiveConvINS1_47MainloopSm100TmaUmmaWarpSpecializedImplicitGemmILS5_0ELi13ELi3ELi1ELi2EN4cute5tupleIJNSA_1CILi2EEENSC_ILi1EEESE_EEEEENSB_IJNSC_ILi128EEESH_NSB_IJNSC_ILi64EEEEEEEEENS_10bfloat16_tESL_NSA_8TiledMMAINSA_8MMA_AtomIJNSA_26SM100_MMA_F16BF16_2x1SM_SSISL_SL_fLi128ELi128ELNSA_4UMMA5MajorE0ELSQ_0ELNSP_7ScaleInE0ELSR_0EEEEEENSA_6LayoutINSB_IJSE_SE_SE_EEENSB_IJNSC_ILi0EEESW_SW_EEEEENSB_IJNSA_10UnderscoreESZ_SZ_EEEEENS7_6detail27Sm100ImplicitGemmTileTraitsINSA_25SM100_TMA_2SM_LOAD_IM2COLENSA_14ComposedLayoutINSA_7SwizzleILi3ELi4ELi3EEENSA_18smem_ptr_flag_bitsILi16EEENSU_INSB_IJNSC_ILi8EEESI_EEENSB_IJSI_SE_EEEEEEEvEENS13_INSA_18SM100_TMA_2SM_LOADES1E_vEEEENS_8epilogue10collective18CollectiveEpilogueINS1J_23Sm100TmaWarpSpecializedILi4ELi2ELi16ELb1ELb0EEEJNSB_IJSI_SH_SJ_EEENSB_IJNSU_ISI_SE_EENSU_INSB_IJNSC_ILi16EEESD_EEENSB_IJSE_SI_EEEEEEEESL_NSB_IJNSB_IJllllEEESE_SW_EEESL_S1W_NS1J_6fusion15FusionCallbacksIS1N_NS1X_17LinearCombinationISL_fSL_fLNS_15FloatRoundStyleE2EEES1O_S1U_JEEENSA_5SM1004TMEM4LOAD26SM100_TMEM_LOAD_32dp32b16xENSA_20SM90_TMA_LOAD_IM2COLENS15_INS16_ILi1ELi4ELi3EEES19_NSU_INSB_IJS1A_S1Q_EEENSB_IJS1Q_SE_EEEEEEENSA_39AutoVectorizingCopyWithAssumedAlignmentILi128EEENSA_21SM90_TMA_STORE_IM2COLES2C_S2E_S2E_EEEvvEEEEvNT_6ParamsE:
[----:B------:R-:W1:Y:S01]  /*0000*/  LDC R1, c[0x0][0x37c] ;  /* 0x0000df00ff017b82 */ /* 0x000e620000000800 */
[----:B------:R-:W2:Y:S01]  /*0010*/  S2R R55, SR_TID.X ;  /* 0x0000000000377919 */ /* 0x000ea20000002100 */
[----:B------:R-:W3:Y:S06]  /*0020*/  LDCU.64 UR8, c[0x0][0x990] ;  /* 0x00013200ff0877ac */ /* 0x000eec0008000a00 */
[----:B------:R-:W4:Y:S01]  /*0030*/  S2UR UR4, SR_CgaCtaId ;  /* 0x00000000000479c3 */ /* 0x000f220000008800 */
[----:B-1----:R-:W-:Y:S01]  /*0040*/  VIADD R1, R1, 0xfffffff8 ;  /* 0xfffffff801017836 */ /* 0x002fe20000000000 */
[----:B------:R-:W-:-:S02]  /*0050*/  PRMT R45, RZ, 0x7610, R45 ;  /* 0x00007610ff2d7816 */ /* 0x000fc4000000002d */
[----:B------:R-:W-:Y:S02]  /*0060*/  ELECT P1, URZ, PT ;  /* 0x0000000000ff782f */ /* 0x000fe40003820000 */
[----:B------:R-:W-:Y:S01]  /*0070*/  R2UR UR43, R1 ;  /* 0x00000000012b72ca */ /* 0x000fe200000e0000 */
[----:B---3--:R-:W-:-:S04]  /*0080*/  UISETP.NE.U32.AND UP0, UPT, UR8, URZ, UPT ;  /* 0x000000ff0800728c */ /* 0x008fc8000bf05070 */
[----:B------:R-:W-:Y:S02]  /*0090*/  UISETP.NE.AND.EX UP0, UPT, UR9, URZ, UPT, UP0 ;  /* 0x000000ff0900728c */ /* 0x000fe4000bf05300 */
[----:B----4-:R-:W-:Y:S02]  /*00a0*/  ULOP3.LUT UR38, UR4, 0x1, URZ, 0xc0, !UPT ;  /* 0x0000000104267892 */ /* 0x010fe4000f8ec0ff */
[----:B------:R-:W-:Y:S01]  /*00b0*/  ULOP3.LUT UR37, UR4, 0x1, URZ, 0x3c, !UPT ;  /* 0x0000000104257892 */ /* 0x000fe2000f8e3cff */
[----:B--2---:R-:W-:-:S05]  /*00c0*/  SHF.R.U32.HI R46, RZ, 0x5, R55 ;  /* 0x00000005ff2e7819 */ /* 0x004fca0000011637 */
[----:B------:R-:W1:Y:S02]  /*00d0*/  SHFL.IDX PT, R0, R46, RZ, 0x1f ;  /* 0x00001fff2e007589 */ /* 0x000e6400000e0000 */
[----:B-1----:R-:W-:Y:S01]  /*00e0*/  R2UR UR18, R0 ;  /* 0x00000000001272ca */ /* 0x002fe200000e0000 */
[----:B------:R-:W-:-:S14]  /*00f0*/  BRA.U UP0, `(.L_x_0) ;  /* 0x0000000100307547 */ /* 0x000fdc000b800000 */
[----:B------:R-:W1:Y:S02]  /*0100*/  LDCU.64 UR4, c[0x0][0x988] ;  /* 0x00013100ff0477ac */ /* 0x000e640008000a00 */
[----:B-1----:R-:W-:-:S04]  /*0110*/  UISETP.NE.U32.AND UP0, UPT, UR4, URZ, UPT ;  /* 0x000000ff0400728c */ /* 0x002fc8000bf05070 */
[----:B------:R-:W-:-:S09]  /*0120*/  UISETP.NE.AND.EX UP0, UPT, UR5, URZ, UPT, UP0 ;  /* 0x000000ff0500728c */ /* 0x000fd2000bf05300 */
[----:B------:R-:W-:Y:S05]  /*0130*/  BRA.U !UP0, `(.L_x_1) ;  /* 0x0000000108147547 */ /* 0x000fea000b800000 */
[----:B------:R-:W1:Y:S01]  /*0140*/  LDC.64 R2, c[0x0][0x988] ;  /* 0x00026200ff027b82 */ /* 0x000e620000000a00 */
[----:B------:R-:W1:Y:S02]  /*0150*/  LDCU.64 UR4, c[0x0][0x358] ;  /* 0x00006b00ff0477ac */ /* 0x000e640008000a00 */
[----:B-1----:R1:W5:Y:S01]  /*0160*/  LDG.E R27, desc[UR4][R2.64] ;  /* 0x00000004021b7981 */ /* 0x002362000c1e1900 */
[----:B------:R-:W-:Y:S01]  /*0170*/  HFMA2 R45, -RZ, RZ, 0, 5.9604644775390625e-08 ;  /* 0x00000001ff2d7431 */ /* 0x000fe200000001ff */
[----:B------:R-:W-:Y:S05]  /*0180*/  BRA `(.L_x_0) ;  /* 0x00000000000c7947 */ /* 0x000fea0003800000 */
.L_x_1:
[----:B------:R-:W1:Y:S01]  /*0190*/  LDCU UR4, c[0x0][0x980] ;  /* 0x00013000ff0477ac */ /* 0x000e620008000800 */
[----:B------:R-:W-:Y:S01]  /*01a0*/  HFMA2 R45, -RZ, RZ, 0, 5.9604644775390625e-08 ;  /* 0x00000001ff2d7431 */ /* 0x000fe200000001ff */
[----:B-1----:R-:W-:-:S07]  /*01b0*/  MOV R27, UR4 ;  /* 0x00000004001b7c02 */ /* 0x002fce0008000f00 */
.L_x_0:
[----:B------:R-:W2:Y:S02]  /*01c0*/  LDCU.64 UR4, c[0x0][0x9b0] ;  /* 0x00013600ff0477ac */ /* 0x000ea40008000a00 */
[----:B--2---:R-:W-:-:S04]  /*01d0*/  UISETP.NE.U32.AND UP0, UPT, UR4, URZ, UPT ;  /* 0x000000ff0400728c */ /* 0x004fc8000bf05070 */
[----:B------:R-:W-:-:S09]  /*01e0*/  UISETP.NE.AND.EX UP0, UPT, UR5, URZ, UPT, UP0 ;  /* 0x000000ff0500728c */ /* 0x000fd2000bf05300 */
[----:B------:R-:W-:Y:S05]  /*01f0*/  BRA.U UP0, `(.L_x_2) ;  /* 0x0000000100287547 */ /* 0x000fea000b800000 */
[----:B------:R-:W2:Y:S02]  /*0200*/  LDCU.64 UR4, c[0x0][0x9a8] ;  /* 0x00013500ff0477ac */ /* 0x000ea40008000a00 */
[----:B--2---:R-:W-:-:S04]  /*0210*/  UISETP.NE.U32.AND UP0, UPT, UR4, URZ, UPT ;  /* 0x000000ff0400728c */ /* 0x004fc8000bf05070 */
[----:B------:R-:W-:-:S09]  /*0220*/  UISETP.NE.AND.EX UP0, UPT, UR5, URZ, UPT, UP0 ;  /* 0x000000ff0500728c */ /* 0x000fd2000bf05300 */
[----:B------:R-:W-:Y:S05]  /*0230*/  BRA.U !UP0, `(.L_x_3) ;  /* 0x0000000108107547 */ /* 0x000fea000b800000 */
[----:B------:R-:W2:Y:S01]  /*0240*/  LDC.64 R24, c[0x0][0x9a8] ;  /* 0x00026a00ff187b82 */ /* 0x000ea20000000a00 */
[----:B------:R-:W2:Y:S02]  /*0250*/  LDCU.64 UR4, c[0x0][0x358] ;  /* 0x00006b00ff0477ac */ /* 0x000ea40008000a00 */
[----:B--2---:R2:W5:Y:S01]  /*0260*/  LDG.E R24, desc[UR4][R24.64] ;  /* 0x0000000418187981 */ /* 0x004562000c1e1900 */
[----:B------:R-:W-:Y:S05]  /*0270*/  BRA `(.L_x_2) ;  /* 0x0000000000087947 */ /* 0x000fea0003800000 */
.L_x_3:
[----:B------:R-:W2:Y:S02]  /*0280*/  LDCU UR4, c[0x0][0x9a0] ;  /* 0x00013400ff0477ac */ /* 0x000ea40008000800 */
[----:B--2---:R-:W-:Y:S02]  /*0290*/  MOV R24, UR4 ;  /* 0x0000000400187c02 */ /* 0x004fe40008000f00 */
.L_x_2:
[----:B------:R-:W-:Y:S01]  /*02a0*/  IMAD.U32 R0, RZ, RZ, UR18 ;  /* 0x00000012ff007e24 */ /* 0x000fe2000f8e00ff */
[----:B------:R-:W-:Y:S04]  /*02b0*/  BSSY.RECONVERGENT B0, `(.L_x_4) ;  /* 0x000000c000007945 */ /* 0x000fe80003800200 */
[C---:B------:R-:W-:Y:S02]  /*02c0*/  ISETP.NE.OR P2, PT, R0.reuse, 0x1, !P1 ;  /* 0x000000010000780c */ /* 0x040fe40004f45670 */
[----:B------:R-:W-:-:S11]  /*02d0*/  ISETP.NE.OR P0, PT, R0, 0x3, !P1 ;  /* 0x000000030000780c */ /* 0x000fd60004f05670 */
[----:B------:R-:W-:Y:S05]  /*02e0*/  @P2 BRA `(.L_x_5) ;  /* 0x0000000000202947 */ /* 0x000fea0003800000 */
[----:B------:R-:W3:Y:S02]  /*02f0*/  LDCU.64 UR4, c[0x0][0x348] ;  /* 0x00006900ff0477ac */ /* 0x000ee40008000a00 */
[----:B---3--:R-:W-:Y:S02]  /*0300*/  UIADD3 UR6, UP1, UPT, UR4, 0x80, URZ ;  /* 0x0000008004067890 */ /* 0x008fe4000ff3e0ff */
[----:B------:R-:W-:Y:S02]  /*0310*/  UIADD3 UR4, UP0, UPT, UR4, 0x200, URZ ;  /* 0x0000020004047890 */ /* 0x000fe4000ff1e0ff */
[----:B------:R-:W-:Y:S02]  /*0320*/  UIADD3.X UR7, UPT, UPT, URZ, UR5, URZ, UP1, !UPT ;  /* 0x00000005ff077290 */ /* 0x000fe40008ffe4ff */
[----:B------:R-:W-:-:S07]  /*0330*/  UIADD3.X UR5, UPT, UPT, URZ, UR5, URZ, UP0, !UPT ;  /* 0x00000005ff057290 */ /* 0x000fce00087fe4ff */
[----:B------:R3:W-:Y:S02]  /*0340*/  UTMACCTL.PF [UR6] ;  /* 0x00000000060079b9 */ /* 0x0007e40008040000 */
[----:B------:R3:W-:Y:S02]  /*0350*/  UTMACCTL.PF [UR4] ;  /* 0x00000000040079b9 */ /* 0x0007e40008040000 */
[----:B---3--:R-:W-:Y:S01]  /*0360*/  NOP ;  /* 0x0000000000007918 */ /* 0x008fe20000000000 */
.L_x_5:
[----:B------:R-:W-:Y:S05]  /*0370*/  BSYNC.RECONVERGENT B0 ;  /* 0x0000000000007941 */ /* 0x000fea0003800200 */
.L_x_4:
[----:B------:R-:W-:Y:S04]  /*0380*/  BSSY.RECONVERGENT B0, `(.L_x_6) ;  /* 0x000000a000007945 */ /* 0x000fe80003800200 */
        /* <DEDUP_REMOVED lines=9> */
.L_x_7:
[----:B------:R-:W-:Y:S05]  /*0420*/  BSYNC.RECONVERGENT B0 ;  /* 0x0000000000007941 */ /* 0x000fea0003800200 */
.L_x_6:
[----:B------:R-:W3:Y:S01]  /*0430*/  LDCU.64 UR4, c[0x0][0x988] ;  /* 0x00013100ff0477ac */ /* 0x000ee20008000a00 */
[----:B------:R-:W-:Y:S02]  /*0440*/  UISETP.EQ.U32.AND UP2, UPT, UR8, URZ, UPT ;  /* 0x000000ff0800728c */ /* 0x000fe4000bf42070 */
[----:B------:R-:W-:Y:S02]  /*0450*/  UPLOP3.LUT UP3, UPT, UPT, UPT, UPT, 0x80, 0x8 ;  /* 0x000000000008789c */ /* 0x000fe40003f6f070 */
[----:B---3--:R-:W-:-:S04]  /*0460*/  UISETP.NE.U32.AND UP0, UPT, UR4, URZ, UPT ;  /* 0x000000ff0400728c */ /* 0x008fc8000bf05070 */
[----:B------:R-:W-:-:S04]  /*0470*/  UISETP.NE.AND.EX UP1, UPT, UR5, URZ, UPT, UP0 ;  /* 0x000000ff0500728c */ /* 0x000fc8000bf25300 */
[----:B------:R-:W-:-:S04]  /*0480*/  UISETP.EQ.OR.EX UP4, UPT, UR9, URZ, !UP1, UP2 ;  /* 0x000000ff0900728c */ /* 0x000fc8000cf82720 */
[----:B------:R-:W-:-:S06]  /*0490*/  UP2UR UR4, UPR, URZ, 0x10 ;  /* 0x00000010ff047883 */ /* 0x000fcc0008000000 */
[----:B------:R-:W-:Y:S01]  /*04a0*/  MOV R49, UR4 ;  /* 0x0000000400317c02 */ /* 0x000fe20008000f00 */
[----:B------:R-:W-:Y:S06]  /*04b0*/  BRA.U !UP4, `(.L_x_8) ;  /* 0x000000010c207547 */ /* 0x000fec000b800000 */
[----:B------:R-:W-:Y:S01]  /*04c0*/  UISETP.NE.U32.AND UP2, UPT, UR8, URZ, UPT ;  /* 0x000000ff0800728c */ /* 0x000fe2000bf45070 */
[----:B-----5:R-:W-:Y:S01]  /*04d0*/  FSETP.NEU.AND P0, PT, R27, RZ, PT ;  /* 0x000000ff1b00720b */ /* 0x020fe20003f0d000 */
[----:B------:R-:W-:Y:S02]  /*04e0*/  USEL UR4, URZ, 0xffffffff, UP1 ;  /* 0xffffffffff047887 */ /* 0x000fe40008800000 */
[----:B------:R-:W-:-:S10]  /*04f0*/  UISETP.NE.AND.EX UP2, UPT, UR9, URZ, UPT, UP2 ;  /* 0x000000ff0900728c */ /* 0x000fd4000bf45320 */
[----:B------:R-:W-:Y:S01]  /*0500*/  VOTEU.ANY UP0, P0 ;  /* 0x0000000000ff7886 */ /* 0x000fe20000000100 */
[----:B------:R-:W-:-:S04]  /*0510*/  @!UP2 USEL UR4, URZ, 0xffffffff, UP0 ;  /* 0xffffffffff04a887 */ /* 0x000fc80008000000 */
[----:B------:R-:W-:-:S04]  /*0520*/  ULOP3.LUT UR4, UR4, 0x1, URZ, 0xc0, !UPT ;  /* 0x0000000104047892 */ /* 0x000fc8000f8ec0ff */
[----:B------:R-:W-:-:S11]  /*0530*/  UISETP.NE.U32.AND UP3, UPT, UR4, 0x1, UPT ;  /* 0x000000010400788c */ /* 0x000fd6000bf65070 */
.L_x_8:
[----:B------:R-:W3:Y:S01]  /*0540*/  SHFL.IDX PT, R0, R46, RZ, 0x1f ;  /* 0x00001fff2e007589 */ /* 0x000ee200000e0000 */
[----:B------:R-:W-:Y:S02]  /*0550*/  UISETP.NE.AND UP5, UPT, UR18, 0x2, UPT ;  /* 0x000000021200788c */ /* 0x000fe4000bfa5270 */
[----:B------:R-:W-:Y:S02]  /*0560*/  UISETP.NE.AND UP0, UPT, UR18, 0x2, UPT ;  /* 0x000000021200788c */ /* 0x000fe4000bf05270 */
[----:B------:R-:W-:Y:S02]  /*0570*/  UISETP.NE.OR UP2, UPT, UR38, URZ, UP5 ;  /* 0x000000ff2600728c */ /* 0x000fe4000af45670 */
[----:B------:R-:W-:-:S04]  /*0580*/  USEL UR69, URZ, 0x1, UP0 ;  /* 0x00000001ff457887 */ /* 0x000fc80008000000 */
[----:B------:R-:W-:Y:S02]  /*0590*/  PLOP3.LUT P3, PT, P1, PT, UP2, 0xae, 0xea ;  /* 0x0000000000ea781c */ /* 0x000fe40000f6f52e */
[----:B---3--:R-:W-:-:S13]  /*05a0*/  ISETP.NE.AND P0, PT, R0, RZ, PT ;  /* 0x000000ff0000720c */ /* 0x008fda0003f05270 */
[----:B------:R-:W-:Y:S05]  /*05b0*/  @P0 BRA `(.L_x_9) ;  /* 0x00000000009c0947 */ /* 0x000fea0003800000 */
[----:B------:R-:W-:Y:S01]  /*05c0*/  ELECT P0, URZ, PT ;  /* 0x0000000000ff782f */ /* 0x000fe20003800000 */
[----:B------:R-:W-:-:S12]  /*05d0*/  BSSY.RECONVERGENT B0, `(.L_x_9) ;  /* 0x0000025000007945 */ /* 0x000fd80003800200 */
[----:B------:R-:W-:Y:S05]  /*05e0*/  @!P0 BRA `(.L_x_10) ;  /* 0x00000000008c8947 */ /* 0x000fea0003800000 */
[----:B------:R-:W3:Y:S01]  /*05f0*/  S2UR UR5, SR_CgaCtaId ;  /* 0x00000000000579c3 */ /* 0x000ee20000008800 */
[----:B------:R-:W-:Y:S01]  /*0600*/  UMOV UR4, 0x400 ;  /* 0x0000040000047882 */ /* 0x000fe20000000000 */
[----:B------:R-:W-:Y:S02]  /*0610*/  UMOV UR6, 0x1 ;  /* 0x0000000100067882 */ /* 0x000fe40000000000 */
[----:B------:R-:W-:-:S04]  /*0620*/  UIADD3 UR6, UPT, UPT, -UR6, 0x100000, URZ ;  /* 0x0010000006067890 */ /* 0x000fc8000fffe1ff */
[----:B------:R-:W-:Y:S02]  /*0630*/  USHF.L.U32 UR7, UR6, 0xb, URZ ;  /* 0x0000000b06077899 */ /* 0x000fe400080006ff */
[----:B------:R-:W-:Y:S02]  /*0640*/  USHF.L.U32 UR6, UR6, 0x1, URZ ;  /* 0x0000000106067899 */ /* 0x000fe400080006ff */
[----:B---3--:R-:W-:Y:S01]  /*0650*/  ULEA UR4, UR5, UR4, 0x18 ;  /* 0x0000000405047291 */ /* 0x008fe2000f8ec0ff */
[----:B------:R-:W3:Y:S11]  /*0660*/  FENCE.VIEW.ASYNC.S ;  /* 0x00000000000073c6 */ /* 0x000ef60000000000 */
[----:B---3--:R3:W4:Y:S01]  /*0670*/  SYNCS.EXCH.64 URZ, [UR4], UR6 ;  /* 0x0000000604ff75b2 */ /* 0x0087220008000100 */
[----:B------:R3:W1:Y:S01]  /*0680*/  SYNCS.EXCH.64 URZ, [UR4+0x68], UR6 ;  /* 0x0000680604ff75b2 */ /* 0x0006620008000100 */
        /* <DEDUP_REMOVED lines=23> */
[----:B------:R3:W1:Y:S02]  /*0800*/  SYNCS.EXCH.64 URZ, [UR4+0xc8], UR6 ;  /* 0x0000c80604ff75b2 */ /* 0x0006640008000100 */
[----:B---34-:R-:W-:Y:S01]  /*0810*/  NOP ;  /* 0x0000000000007918 */ /* 0x018fe20000000000 */
.L_x_10:
[----:B------:R-:W-:Y:S05]  /*0820*/  BSYNC.RECONVERGENT B0 ;  /* 0x0000000000007941 */ /* 0x000fea0003800200 */
.L_x_9:
[----:B------:R-:W3:Y:S01]  /*0830*/  SHFL.IDX PT, R0, R46, RZ, 0x1f ;  /* 0x00001fff2e007589 */ /* 0x000ee200000e0000 */
[----:B------:R-:W-:Y:S01]  /*0840*/  NOP ;  /* 0x0000000000007918 */ /* 0x000fe20000000000 */
[----:B---3--:R-:W-:-:S13]  /*0850*/  ISETP.NE.AND P0, PT, R0, 0x1, PT ;  /* 0x000000010000780c */ /* 0x008fda0003f05270 */
[----:B------:R-:W-:Y:S05]  /*0860*/  @P0 BRA `(.L_x_11) ;  /* 0x0000000000580947 */ /* 0x000fea0003800000 */
[----:B------:R-:W3:Y:S01]  /*0870*/  S2UR UR5, SR_CgaCtaId ;  /* 0x00000000000579c3 */ /* 0x000ee20000008800 */
[----:B------:R-:W-:Y:S01]  /*0880*/  UMOV UR4, 0x400 ;  /* 0x0000040000047882 */ /* 0x000fe20000000000 */
[----:B------:R-:W-:Y:S01]  /*0890*/  UMOV UR8, 0x20 ;  /* 0x0000002000087882 */ /* 0x000fe20000000000 */
[----:B------:R-:W-:Y:S01]  /*08a0*/  UMOV UR6, 0x80 ;  /* 0x0000008000067882 */ /* 0x000fe20000000000 */
[----:B------:R-:W-:-:S04]  /*08b0*/  UIADD3 UR8, UPT, UPT, -UR8, 0x100000, URZ ;  /* 0x0010000008087890 */ /* 0x000fc8000fffe1ff */
[----:B------:R-:W-:Y:S02]  /*08c0*/  USHF.L.U32 UR9, UR8, 0xb, URZ ;  /* 0x0000000b08097899 */ /* 0x000fe400080006ff */
[----:B------:R-:W-:Y:S02]  /*08d0*/  USHF.L.U32 UR8, UR8, 0x1, URZ ;  /* 0x0000000108087899 */ /* 0x000fe400080006ff */
[----:B------:R-:W-:-:S04]  /*08e0*/  UIADD3 UR6, UPT, UPT, -UR6, 0x100000, URZ ;  /* 0x0010000006067890 */ /* 0x000fc8000fffe1ff */
[----:B------:R-:W-:Y:S02]  /*08f0*/  USHF.L.U32 UR7, UR6, 0xb, URZ ;  /* 0x0000000b06077899 */ /* 0x000fe400080006ff */
[----:B------:R-:W-:Y:S01]  /*0900*/  USHF.L.U32 UR6, UR6, 0x1, URZ ;  /* 0x0000000106067899 */ /* 0x000fe200080006ff */
[----:B------:R-:W-:Y:S01]  /*0910*/  ELECT P0, URZ, PT ;  /* 0x0000000000ff782f */ /* 0x000fe20003800000 */
[----:B---3--:R-:W-:Y:S01]  /*0920*/  ULEA UR4, UR5, UR4, 0x18 ;  /* 0x0000000405047291 */ /* 0x008fe2000f8ec0ff */
[----:B------:R-:W3:Y:S11]  /*0930*/  FENCE.VIEW.ASYNC.S ;  /* 0x00000000000073c6 */ /* 0x000ef60000000000 */
[----:B---3--:R3:W4:Y:S01]  /*0940*/  SYNCS.EXCH.64 URZ, [UR4+0xd0], UR8 ;  /* 0x0000d00804ff75b2 */ /* 0x0087220008000100 */
[----:B------:R3:W1:Y:S01]  /*0950*/  SYNCS.EXCH.64 URZ, [UR4+0xf0], UR6 ;  /* 0x0000f00604ff75b2 */ /* 0x0006620008000100 */
[----:B------:R3:W1:Y:S01]  /*0960*/  SYNCS.EXCH.64 URZ, [UR4+0xd8], UR8 ;  /* 0x0000d80804ff75b2 */ /* 0x0006620008000100 */
[----:B------:R3:W1:Y:S01]  /*0970*/  SYNCS.EXCH.64 URZ, [UR4+0xf8], UR6 ;  /* 0x0000f80604ff75b2 */ /* 0x0006620008000100 */
[----:B------:R3:W1:Y:S01]  /*0980*/  SYNCS.EXCH.64 URZ, [UR4+0xe0], UR8 ;  /* 0x0000e00804ff75b2 */ /* 0x0006620008000100 */
[----:B------:R3:W1:Y:S01]  /*0990*/  SYNCS.EXCH.64 URZ, [UR4+0x100], UR6 ;  /* 0x0001000604ff75b2 */ /* 0x0006620008000100 */
[----:B------:R3:W1:Y:S01]  /*09a0*/  SYNCS.EXCH.64 URZ, [UR4+0xe8], UR8 ;  /* 0x0000e80804ff75b2 */ /* 0x0006620008000100 */
[----:B------:R3:W1:Y:S01]  /*09b0*/  SYNCS.EXCH.64 URZ, [UR4+0x108], UR6 ;  /* 0x0001080604ff75b2 */ /* 0x0006620008000100 */
[----:B------:R-:W-:Y:S01]  /*09c0*/  NOP ;  /* 0x0000000000007918 */ /* 0x000fe20000000000 */
.L_x_11:
[----:B------:R-:W2:Y:S01]  /*09d0*/  SHFL.IDX PT, R0, R46, RZ, 0x1f ;  /* 0x00001fff2e007589 */ /* 0x000ea200000e0000 */
[----:B------:R-:W-:Y:S01]  /*09e0*/  NOP ;  /* 0x0000000000007918 */ /* 0x000fe20000000000 */
[----:B--2---:R-:W-:-:S13]  /*09f0*/  ISETP.NE.AND P0, PT, R0, 0x3, PT ;  /* 0x000000030000780c */ /* 0x004fda0003f05270 */
[----:B------:R-:W-:Y:S05]  /*0a00*/  @P0 BRA `(.L_x_12) ;  /* 0x0000000000300947 */ /* 0x000fea0003800000 */
[----:B------:R-:W2:Y:S01]  /*0a10*/  S2UR UR5, SR_CgaCtaId ;  /* 0x00000000000579c3 */ /* 0x000ea20000008800 */
[----:B---3--:R-:W-:Y:S01]  /*0a20*/  UMOV UR4, 0x400 ;  /* 0x0000040000047882 */ /* 0x008fe20000000000 */
[----:B------:R-:W-:Y:S01]  /*0a30*/  UMOV UR6, 0x20 ;  /* 0x0000002000067882 */ /* 0x000fe20000000000 */
[----:B------:R-:W-:Y:S01]  /*0a40*/  ELECT P0, URZ, PT ;  /* 0x0000000000ff782f */ /* 0x000fe20003800000 */
[----:B------:R-:W-:-:S04]  /*0a50*/  UIADD3 UR6, UPT, UPT, -UR6, 0x100000, URZ ;  /* 0x0010000006067890 */ /* 0x000fc8000fffe1ff */
[----:B------:R-:W-:Y:S02]  /*0a60*/  USHF.L.U32 UR7, UR6, 0xb, URZ ;  /* 0x0000000b06077899 */ /* 0x000fe400080006ff */
[----:B------:R-:W-:Y:S02]  /*0a70*/  USHF.L.U32 UR6, UR6, 0x1, URZ ;  /* 0x0000000106067899 */ /* 0x000fe400080006ff */
[----:B--2---:R-:W-:Y:S01]  /*0a80*/  ULEA UR4, UR5, UR4, 0x18 ;  /* 0x0000000405047291 */ /* 0x004fe2000f8ec0ff */
[----:B------:R-:W2:Y:S11]  /*0a90*/  FENCE.VIEW.ASYNC.S ;  /* 0x00000000000073c6 */ /* 0x000eb60000000000 */
[----:B--2---:R2:W3:Y:S01]  /*0aa0*/  SYNCS.EXCH.64 URZ, [UR4+0x110], UR6 ;  /* 0x0001100604ff75b2 */ /* 0x0044e20008000100 */
[----:B------:R2:W1:Y:S01]  /*0ab0*/  SYNCS.EXCH.64 URZ, [UR4+0x118], UR6 ;  /* 0x0001180604ff75b2 */ /* 0x0004620008000100 */
[----:B------:R-:W-:Y:S01]  /*0ac0*/  NOP ;  /* 0x0000000000007918 */ /* 0x000fe20000000000 */
.L_x_12:
[----:B------:R-:W4:Y:S01]  /*0ad0*/  SHFL.IDX PT, R0, R46, RZ, 0x1f ;  /* 0x00001fff2e007589 */ /* 0x000f2200000e0000 */
[----:B------:R-:W-:Y:S01]  /*0ae0*/  NOP ;  /* 0x0000000000007918 */ /* 0x000fe20000000000 */
[----:B----4-:R-:W-:-:S13]  /*0af0*/  ISETP.NE.AND P0, PT, R0, 0x4, PT ;  /* 0x000000040000780c */ /* 0x010fda0003f05270 */
[----:B------:R-:W-:Y:S05]  /*0b00*/  @P0 BRA `(.L_x_13) ;  /* 0x0000000000440947 */ /* 0x000fea0003800000 */
[----:B------:R-:W4:Y:S01]  /*0b10*/  S2UR UR5, SR_CgaCtaId ;  /* 0x00000000000579c3 */ /* 0x000f220000008800 */
[----:B--23--:R-:W-:Y:S01]  /*0b20*/  UMOV UR4, 0x1e0 ;  /* 0x000001e000047882 */ /* 0x00cfe20000000000 */
[----:B------:R-:W-:Y:S01]  /*0b30*/  UMOV UR6, 0x400 ;  /* 0x0000040000067882 */ /* 0x000fe20000000000 */
[----:B------:R-:W-:Y:S01]  /*0b40*/  USEL UR4, UR4, 0x1a0, UP3 ;  /* 0x000001a004047887 */ /* 0x000fe20009800000 */
[----:B------:R-:W-:Y:S01]  /*0b50*/  UMOV UR8, 0x1 ;  /* 0x0000000100087882 */ /* 0x000fe20000000000 */
[----:B------:R-:W-:Y:S01]  /*0b60*/  ELECT P0, URZ, PT ;  /* 0x0000000000ff782f */ /* 0x000fe20003800000 */
[----:B------:R-:W-:-:S04]  /*0b70*/  UIADD3 UR8, UPT, UPT, -UR8, 0x100000, URZ ;  /* 0x0010000008087890 */ /* 0x000fc8000fffe1ff */
[----:B------:R-:W-:Y:S02]  /*0b80*/  USHF.L.U32 UR9, UR8, 0xb, URZ ;  /* 0x0000000b08097899 */ /* 0x000fe400080006ff */
[----:B------:R-:W-:Y:S02]  /*0b90*/  USHF.L.U32 UR8, UR8, 0x1, URZ ;  /* 0x0000000108087899 */ /* 0x000fe400080006ff */
[----:B----4-:R-:W-:Y:S02]  /*0ba0*/  ULEA UR6, UR5, UR6, 0x18 ;  /* 0x0000000605067291 */ /* 0x010fe4000f8ec0ff */
[----:B------:R-:W-:-:S04]  /*0bb0*/  UIADD3 UR4, UPT, UPT, -UR4, 0x100000, URZ ;  /* 0x0010000004047890 */ /* 0x000fc8000fffe1ff */
[----:B------:R-:W-:Y:S02]  /*0bc0*/  USHF.L.U32 UR5, UR4, 0xb, URZ ;  /* 0x0000000b04057899 */ /* 0x000fe400080006ff */
[----:B------:R-:W-:Y:S01]  /*0bd0*/  USHF.L.U32 UR4, UR4, 0x1, URZ ;  /* 0x0000000104047899 */ /* 0x000fe200080006ff */
[----:B------:R-:W2:Y:S03]  /*0be0*/  FENCE.VIEW.ASYNC.S ;  /* 0x00000000000073c6 */ /* 0x000ea60000000000 */
[----:B--2---:R4:W2:Y:S08]  /*0bf0*/  SYNCS.EXCH.64 URZ, [UR6+0x120], UR8 ;  /* 0x0001200806ff75b2 */ /* 0x0048b00008000100 */
[----:B------:R4:W3:Y:S02]  /*0c00*/  SYNCS.EXCH.64 URZ, [UR6+0x128], UR4 ;  /* 0x0001280406ff75b2 */ /* 0x0008e40008000100 */
[----:B----4-:R-:W-:Y:S01]  /*0c10*/  NOP ;  /* 0x0000000000007918 */ /* 0x010fe20000000000 */
.L_x_13:
[----:B------:R-:W4:Y:S01]  /*0c20*/  SHFL.IDX PT, R0, R46, RZ, 0x1f ;  /* 0x00001fff2e007589 */ /* 0x000f2200000e0000 */
[----:B------:R-:W-:Y:S01]  /*0c30*/  ISETP.NE.OR P1, PT, RZ, UR18, !P1 ;  /* 0x00000012ff007c0c */ /* 0x000fe2000cf25670 */
[----:B------:R-:W-:Y:S01]  /*0c40*/  NOP ;  /* 0x0000000000007918 */ /* 0x000fe20000000000 */
[----:B----4-:R-:W-:-:S13]  /*0c50*/  ISETP.NE.AND P0, PT, R0, 0x5, PT ;  /* 0x000000050000780c */ /* 0x010fda0003f05270 */
[----:B------:R-:W-:Y:S05]  /*0c60*/  @P0 BRA `(.L_x_14) ;  /* 0x0000000000480947 */ /* 0x000fea0003800000 */
[----:B------:R-:W4:Y:S01]  /*0c70*/  S2UR UR5, SR_CgaCtaId ;  /* 0x00000000000579c3 */ /* 0x000f220000008800 */
[----:B--23--:R-:W-:Y:S01]  /*0c80*/  UMOV UR4, 0x400 ;  /* 0x0000040000047882 */ /* 0x00cfe20000000000 */
        /* <DEDUP_REMOVED lines=9> */
[----:B----4-:R-:W-:Y:S01]  /*0d20*/  ULEA UR4, UR5, UR4, 0x18 ;  /* 0x0000000405047291 */ /* 0x010fe2000f8ec0ff */
[----:B------:R-:W2:Y:S11]  /*0d30*/  FENCE.VIEW.ASYNC.S ;  /* 0x00000000000073c6 */ /* 0x000eb60000000000 */
[----:B--2---:R4:W2:Y:S01]  /*0d40*/  SYNCS.EXCH.64 URZ, [UR4+0x130], UR6 ;  /* 0x0001300604ff75b2 */ /* 0x0048a20008000100 */
[----:B------:R4:W3:Y:S01]  /*0d50*/  SYNCS.EXCH.64 URZ, [UR4+0x140], UR8 ;  /* 0x0001400804ff75b2 */ /* 0x0008e20008000100 */
[----:B------:R4:W1:Y:S01]  /*0d60*/  SYNCS.EXCH.64 URZ, [UR4+0x138], UR6 ;  /* 0x0001380604ff75b2 */ /* 0x0008620008000100 */
[----:B------:R4:W1:Y:S02]  /*0d70*/  SYNCS.EXCH.64 URZ, [UR4+0x148], UR8 ;  /* 0x0001480804ff75b2 */ /* 0x0008640008000100 */
[----:B----4-:R-:W-:Y:S01]  /*0d80*/  NOP ;  /* 0x0000000000007918 */ /* 0x010fe20000000000 */
.L_x_14:
[----:B--23--:R-:W2:Y:S01]  /*0d90*/  S2UR UR7, SR_CgaCtaId ;  /* 0x00000000000779c3 */ /* 0x00cea20000008800 */
[----:B------:R-:W-:Y:S01]  /*0da0*/  VOTEU.ALL UP0, P1 ;  /* 0x0000000000ff7886 */ /* 0x000fe20000800000 */
[----:B------:R-:W-:Y:S01]  /*0db0*/  UMOV UR4, 0x20 ;  /* 0x0000002000047882 */ /* 0x000fe20000000000 */
[----:B------:R-:W-:Y:S01]  /*0dc0*/  NOP ;  /* 0x0000000000007918 */ /* 0x000fe20000000000 */
[----:B-1----:R-:W-:Y:S01]  /*0dd0*/  LOP3.LUT R3, R55, 0x1f, RZ, 0xc0, !PT ;  /* 0x0000001f37037812 */ /* 0x002fe200078ec0ff */
[----:B------:R-:W-:Y:S01]  /*0de0*/  UISETP.NE.AND UP4, UPT, UR18, URZ, UPT ;  /* 0x000000ff1200728c */ /* 0x000fe2000bf85270 */
[----:B------:R-:W-:Y:S01]  /*0df0*/  @!UP0 UMOV UR6, 0x400 ;  /* 0x0000040000068882 */ /* 0x000fe20000000000 */
[----:B------:R-:W-:-:S04]  /*0e00*/  @!UP0 UIADD3 UR4, UPT, UPT, -UR4, 0x100000, URZ ;  /* 0x0010000004048890 */ /* 0x000fc8000fffe1ff */
[----:B------:R-:W-:Y:S02]  /*0e10*/  @!UP0 USHF.L.U32 UR5, UR4, 0xb, URZ ;  /* 0x0000000b04058899 */ /* 0x000fe400080006ff */
[----:B------:R-:W-:Y:S02]  /*0e20*/  @!UP0 USHF.L.U32 UR4, UR4, 0x1, URZ ;  /* 0x0000000104048899 */ /* 0x000fe400080006ff */
[----:B--2---:R-:W-:Y:S01]  /*0e30*/  @!UP0 ULEA UR6, UR7, UR6, 0x18 ;  /* 0x0000000607068291 */ /* 0x004fe2000f8ec0ff */
[----:B------:R-:W1:Y:S01]  /*0e40*/  LDCU UR7, c[0x0][0x36c] ;  /* 0x00006d80ff0777ac */ /* 0x000e620008000800 */
[----:B------:R-:W-:Y:S01]  /*0e50*/  VOTEU.ALL UP0, P1 ;  /* 0x0000000000ff7886 */ /* 0x000fe20000800000 */
[----:B------:R-:W2:Y:S09]  /*0e60*/  FENCE.VIEW.ASYNC.S ;  /* 0x00000000000073c6 */ /* 0x000eb20000000000 */
[----:B--2---:R2:W3:Y:S01]  /*0e70*/  @!UP0 SYNCS.EXCH.64 URZ, [UR6+0x150], UR4 ;  /* 0x0001500406ff85b2 */ /* 0x0044e20008000100 */
[----:B-1----:R-:W-:-:S09]  /*0e80*/  UISETP.EQ.U32.AND UP6, UPT, UR7, 0x1, UPT ;  /* 0x000000010700788c */ /* 0x002fd2000bfc2070 */
[----:B--2---:R-:W-:Y:S05]  /*0e90*/  BRA.U !UP6, `(.L_x_15) ;  /* 0x000000010e087547 */ /* 0x004fea000b800000 */
[----:B---3--:R-:W-:Y:S01]  /*0ea0*/  UCGABAR_ARV ;  /* 0x00000000000079c7 */ /* 0x008fe20008000000 */
[----:B------:R-:W-:Y:S05]  /*0eb0*/  BRA `(.L_x_16) ;  /* 0x0000000000047947 */ /* 0x000fea0003800000 */
.L_x_15:
[----:B---3--:R-:W-:Y:S01]  /*0ec0*/  NOP ;  /* 0x0000000000007918 */ /* 0x008fe20000000000 */
.L_x_16:
[----:B------:R-:W1:Y:S01]  /*0ed0*/  S2UR UR22, SR_CTAID.X ;  /* 0x00000000001679c3 */ /* 0x000e620000002500 */
[----:B------:R-:W-:-:S05]  /*0ee0*/  CS2R.32 R48, SR_CgaSize ;  /* 0x0000000000307805 */ /* 0x000fca0000008a00 */
[----:B------:R-:W-:-:S05]  /*0ef0*/  IMAD R48, R48, -0xa0, RZ ;  /* 0xffffff6030307824 */ /* 0x000fca00078e02ff */
[----:B------:R-:W-:-:S14]  /*0f00*/  R2UR UR5, R48 ;  /* 0x00000000300572ca */ /* 0x000fdc00000e0000 */
[----:B------:R-:W2:Y:S01]  /*0f10*/  LDCU UR5, c[0x0][UR5+0x2b0] ;  /* 0x00005600050577ac */ /* 0x000ea20008000800 */
[----:B------:R-:W-:-:S05]  /*0f20*/  CS2R.32 R48, SR_CgaSize ;  /* 0x0000000000307805 */ /* 0x000fca0000008a00 */
[----:B------:R-:W-:-:S05]  /*0f30*/  IMAD R48, R48, -0xa0, RZ ;  /* 0xffffff6030307824 */ /* 0x000fca00078e02ff */
[----:B------:R-:W-:-:S14]  /*0f40*/  R2UR UR4, R48 ;  /* 0x00000000300472ca */ /* 0x000fdc00000e0000 */
[----:B------:R-:W3:Y:S01]  /*0f50*/  LDCU UR4, c[0x0][UR4+0x2b4] ;  /* 0x00005680040477ac */ /* 0x000ee20008000800 */
[----:B------:R-:W4:Y:S01]  /*0f60*/  S2UR UR19, SR_CTAID.Y ;  /* 0x00000000001379c3 */ /* 0x000f220000002600 */
[----:B------:R-:W-:-:S05]  /*0f70*/  CS2R.32 R48, SR_CgaSize ;  /* 0x0000000000307805 */ /* 0x000fca0000008a00 */
[----:B------:R-:W-:-:S05]  /*0f80*/  IMAD R48, R48, -0xa0, RZ ;  /* 0xffffff6030307824 */ /* 0x000fca00078e02ff */
[----:B------:R-:W-:-:S14]  /*0f90*/  R2UR UR7, R48 ;  /* 0x00000000300772ca */ /* 0x000fdc00000e0000 */
[----:B------:R-:W3:Y:S01]  /*0fa0*/  LDCU UR7, c[0x0][UR7+0x2a0] ;  /* 0x00005400070777ac */ /* 0x000ee20008000800 */
[----:B------:R-:W-:-:S05]  /*0fb0*/  CS2R.32 R48, SR_CgaSize ;  /* 0x0000000000307805 */ /* 0x000fca0000008a00 */
[----:B------:R-:W-:-:S05]  /*0fc0*/  IMAD R48, R48, -0xa0, RZ ;  /* 0xffffff6030307824 */ /* 0x000fca00078e02ff */
[----:B------:R-:W-:-:S14]  /*0fd0*/  R2UR UR8, R48 ;  /* 0x00000000300872ca */ /* 0x000fdc00000e0000 */
[----:B------:R-:W3:Y:S01]  /*0fe0*/  LDCU UR8, c[0x0][UR8+0x2a4] ;  /* 0x00005480080877ac */ /* 0x000ee20008000800 */
[----:B------:R-:W3:Y:S01]  /*0ff0*/  LDCU UR20, c[0x0][0xc24] ;  /* 0x00018480ff1477ac */ /* 0x000ee20008000800 */
[----:B------:R-:W3:Y:S01]  /*1000*/  LDCU UR39, c[0x0][0xc24] ;  /* 0x00018480ff2777ac */ /* 0x000ee20008000800 */
[----:B-1----:R-:W-:Y:S01]  /*1010*/  I2FP.F32.U32 R2, UR22 ;  /* 0x0000001600027c45 */ /* 0x002fe20008201000 */
[----:B------:R-:W1:Y:S04]  /*1020*/  LDCU UR24, c[0x0][0xc30] ;  /* 0x00018600ff1877ac */ /* 0x000e680008000800 */
[----:B--2---:R-:W-:Y:S01]  /*1030*/  FMUL R2, R2, UR5 ;  /* 0x0000000502027c20 */ /* 0x004fe20008400000 */
[----:B----4-:R-:W-:-:S05]  /*1040*/  I2FP.F32.U32 R0, UR19 ;  /* 0x0000001300007c45 */ /* 0x010fca0008201000 */
[----:B------:R-:W2:Y:S01]  /*1050*/  F2I.U32.TRUNC.NTZ R2, R2 ;  /* 0x0000000200027305 */ /* 0x000ea2000020f000 */
[----:B---3--:R-:W-:-:S07]  /*1060*/  FMUL R0, R0, UR4 ;  /* 0x0000000400007c20 */ /* 0x008fce0008400000 */
[----:B------:R-:W3:Y:S01]  /*1070*/  F2I.U32.TRUNC.NTZ R0, R0 ;  /* 0x0000000000007305 */ /* 0x000ee2000020f000 */
[----:B--2---:R-:W-:Y:S02]  /*1080*/  R2UR UR4, R2 ;  /* 0x00000000020472ca */ /* 0x004fe400000e0000 */
[----:B------:R-:W-:Y:S02]  /*1090*/  PRMT R2, RZ, 0x7610, R2 ;  /* 0x00007610ff027816 */ /* 0x000fe40000000002 */
[----:B---3--:R-:W-:Y:S02]  /*10a0*/  R2UR UR6, R0 ;  /* 0x00000000000672ca */ /* 0x008fe400000e0000 */
[----:B------:R-:W-:-:S07]  /*10b0*/  PRMT R0, RZ, 0x7610, R0 ;  /* 0x00007610ff007816 */ /* 0x000fce0000000000 */
[----:B------:R-:W-:-:S04]  /*10c0*/  UIADD3 UR5, UPT, UPT, -UR4, URZ, URZ ;  /* 0x000000ff04057290 */ /* 0x000fc8000fffe1ff */
[----:B------:R-:W-:Y:S02]  /*10d0*/  UIMAD UR5, UR7, UR5, UR22 ;  /* 0x00000005070572a4 */ /* 0x000fe4000f8e0216 */
[----:B------:R-:W-:-:S04]  /*10e0*/  UIADD3 UR4, UPT, UPT, -UR6, URZ, URZ ;  /* 0x000000ff06047290 */ /* 0x000fc8000fffe1ff */
[----:B------:R-:W-:Y:S01]  /*10f0*/  IMAD.U32 R48, RZ, RZ, UR5 ;  /* 0x00000005ff307e24 */ /* 0x000fe2000f8e00ff */
[----:B------:R-:W-:-:S06]  /*1100*/  UIMAD UR4, UR8, UR4, UR19 ;  /* 0x00000004080472a4 */ /* 0x000fcc000f8e0213 */
[----:B------:R-:W-:Y:S01]  /*1110*/  IMAD.U32 R47, RZ, RZ, UR4 ;  /* 0x00000004ff2f7e24 */ /* 0x000fe2000f8e00ff */
[----:B-1----:R-:W-:Y:S06]  /*1120*/  BRA.U UP4, `(.L_x_17) ;  /* 0x0000000104307547 */ /* 0x002fec000b800000 */
[----:B------:R-:W-:Y:S01]  /*1130*/  R2UR UR5, R47 ;  /* 0x000000002f0572ca */ /* 0x000fe200000e0000 */
[----:B------:R-:W-:Y:S01]  /*1140*/  UMOV UR7, 0x3 ;  /* 0x0000000300077882 */ /* 0x000fe20000000000 */
[----:B------:R-:W-:-:S11]  /*1150*/  R2UR UR4, R48 ;  /* 0x00000000300472ca */ /* 0x000fd600000e0000 */
[----:B------:R-:W-:-:S04]  /*1160*/  UISETP.NE.AND UP0, UPT, UR5, URZ, UPT ;  /* 0x000000ff0500728c */ /* 0x000fc8000bf05270 */
[----:B------:R-:W-:Y:S02]  /*1170*/  UISETP.LT.U32.OR UP0, UPT, UR4, 0x2, !UP0 ;  /* 0x000000020400788c */ /* 0x000fe4000c701470 */
[----:B------:R-:W-:Y:S02]  /*1180*/  ULOP3.LUT UR4, UR4, 0xfffffffe, URZ, 0xc0, !UPT ;  /* 0xfffffffe04047892 */ /* 0x000fe4000f8ec0ff */
[----:B------:R-:W-:Y:S02]  /*1190*/  USEL UR6, URZ, 0x1, !UP0 ;  /* 0x00000001ff067887 */ /* 0x000fe4000c000000 */
[----:B------:R-:W-:Y:S02]  /*11a0*/  USEL UR5, URZ, 0x2, !UP0 ;  /* 0x00000002ff057887 */ /* 0x000fe4000c000000 */
[----:B------:R-:W-:Y:S02]  /*11b0*/  USHF.L.U32 UR4, UR7, UR4, URZ ;  /* 0x0000000407047299 */ /* 0x000fe400080006ff */
[----:B------:R-:W-:-:S04]  /*11c0*/  UIADD3 UR5, UPT, UPT, UR6, UR5, URZ ;  /* 0x0000000506057290 */ /* 0x000fc8000fffe0ff */
[----:B------:R-:W-:Y:S02]  /*11d0*/  IMAD.U32 R0, RZ, RZ, UR4 ;  /* 0x00000004ff007e24 */ /* 0x000fe4000f8e00ff */
[----:B------:R-:W-:-:S07]  /*11e0*/  IMAD.U32 R2, RZ, RZ, UR5 ;  /* 0x00000005ff027e24 */ /* 0x000fce000f8e00ff */
.L_x_17:
[----:B------:R-:W1:Y:S01]  /*11f0*/  S2UR UR48, SR_CTAID.Z ;  /* 0x00000000003079c3 */ /* 0x000e620000002700 */
[----:B------:R-:W-:Y:S01]  /*1200*/  UISETP.GE.AND UP0, UPT, UR20, 0x1, UPT ;  /* 0x000000011400788c */ /* 0x000fe2000bf06270 */
[----:B------:R-:W-:-:S08]  /*1210*/  UMOV UR45, UR22 ;  /* 0x00000016002d7c82 */ /* 0x000fd00008000000 */
[----:B------:R-:W-:Y:S05]  /*1220*/  BRA.U !UP0, `(.L_x_18) ;  /* 0x0000000108d47547 */ /* 0x000fea000b800000 */
[----:B------:R-:W2:Y:S01]  /*1230*/  LDCU.128 UR12, c[0x0][0xc10] ;  /* 0x00018200ff0c77ac */ /* 0x000ea20008000c00 */
[----:B------:R-:W3:Y:S01]  /*1240*/  LDCU UR21, c[0x0][0xc0c] ;  /* 0x00018180ff1577ac */ /* 0x000ee20008000800 */
[----:B------:R-:W4:Y:S01]  /*1250*/  LDCU UR6, c[0x0][0x370] ;  /* 0x00006e00ff0677ac */ /* 0x000f220008000800 */
[----:B------:R-:W1:Y:S01]  /*1260*/  LDCU UR7, c[0x0][0x374] ;  /* 0x00006e80ff0777ac */ /* 0x000e620008000800 */
[----:B------:R-:W1:Y:S01]  /*1270*/  LDCU UR23, c[0x0][0xc20] ;  /* 0x00018400ff1777ac */ /* 0x000e620008000800 */
[----:B--2---:R-:W-:Y:S02]  /*1280*/  UIMAD.WIDE.U32 UR4, UR22, UR12, URZ ;  /* 0x0000000c160472a5 */ /* 0x004fe4000f8e00ff */
[----:B---3--:R-:W-:Y:S01]  /*1290*/  UISETP.NE.AND UP0, UPT, UR21, 0x1, UPT ;  /* 0x000000011500788c */ /* 0x008fe2000bf05270 */
[----:B------:R-:W2:Y:S01]  /*12a0*/  LDCU.64 UR8, c[0x0][0xc28] ;  /* 0x00018500ff0877ac */ /* 0x000ea20008000a00 */
[----:B----4-:R-:W-:-:S03]  /*12b0*/  UIMAD.WIDE.U32 UR10, UR6, UR12, URZ ;  /* 0x0000000c060a72a5 */ /* 0x010fc6000f8e00ff */
[----:B------:R-:W-:Y:S01]  /*12c0*/  UMOV UR4, UR5 ;  /* 0x0000000500047c82 */ /* 0x000fe20008000000 */
[----:B------:R-:W-:Y:S02]  /*12d0*/  UISETP.NE.AND UP2, UPT, UR20, 0x1, UPT ;  /* 0x000000011400788c */ /* 0x000fe4000bf45270 */
[----:B------:R-:W-:Y:S01]  /*12e0*/  USHF.R.U32.HI UR4, URZ, UR13, UR4 ;  /* 0x0000000dff047299 */ /* 0x000fe20008011604 */
[----:B------:R-:W-:Y:S01]  /*12f0*/  UMOV UR10, UR11 ;  /* 0x0000000b000a7c82 */ /* 0x000fe20008000000 */
[----:B------:R-:W-:Y:S02]  /*1300*/  UIMAD.WIDE.U32 UR16, UR19, UR15, URZ ;  /* 0x0000000f131072a5 */ /* 0x000fe4000f8e00ff */
[----:B------:R-:W-:Y:S02]  /*1310*/  USEL UR5, UR22, UR4, !UP0 ;  /* 0x0000000416057287 */ /* 0x000fe4000c000000 */
[----:B------:R-:W-:Y:S02]  /*1320*/  @UP0 USHF.R.U32.HI UR6, URZ, UR13, UR10 ;  /* 0x0000000dff060299 */ /* 0x000fe4000801160a */
[----:B------:R-:W-:-:S02]  /*1330*/  UISETP.NE.AND UP0, UPT, UR14, 0x1, UPT ;  /* 0x000000010e00788c */ /* 0x000fc4000bf05270 */
[----:B-1----:R-:W-:Y:S02]  /*1340*/  UIMAD.WIDE.U32 UR10, UR7, UR15, URZ ;  /* 0x0000000f070a72a5 */ /* 0x002fe4000f8e00ff */
[----:B--2---:R-:W-:Y:S01]  /*1350*/  UIMAD.WIDE.U32 UR12, UR6, UR8, URZ ;  /* 0x00000008060c72a5 */ /* 0x004fe2000f8e00ff */
[----:B------:R-:W-:Y:S01]  /*1360*/  UMOV UR4, UR17 ;  /* 0x0000001100047c82 */ /* 0x000fe20008000000 */
[----:B------:R-:W-:-:S03]  /*1370*/  UIADD3 UR45, UPT, UPT, -UR5, URZ, URZ ;  /* 0x000000ff052d7290 */ /* 0x000fc6000fffe1ff */
[----:B------:R-:W-:Y:S01]  /*1380*/  UMOV UR10, UR11 ;  /* 0x0000000b000a7c82 */ /* 0x000fe20008000000 */
[----:B------:R-:W-:Y:S02]  /*1390*/  USHF.R.U32.HI UR4, URZ, UR23, UR4 ;  /* 0x00000017ff047299 */ /* 0x000fe40008011604 */
[----:B------:R-:W-:Y:S01]  /*13a0*/  @UP0 USHF.R.U32.HI UR7, URZ, UR23, UR10 ;  /* 0x00000017ff070299 */ /* 0x000fe2000801160a */
[----:B------:R-:W-:Y:S01]  /*13b0*/  UMOV UR12, UR13 ;  /* 0x0000000d000c7c82 */ /* 0x000fe20008000000 */
[----:B------:R-:W-:Y:S02]  /*13c0*/  USEL UR4, UR19, UR4, !UP0 ;  /* 0x0000000413047287 */ /* 0x000fe4000c000000 */
[----:B------:R-:W-:Y:S02]  /*13d0*/  UIMAD.WIDE.U32 UR10, UR7, UR8, URZ ;  /* 0x00000008070a72a5 */ /* 0x000fe4000f8e00ff */
[----:B------:R-:W-:Y:S02]  /*13e0*/  @UP2 USHF.R.U32.HI UR6, URZ, UR9, UR12 ;  /* 0x00000009ff062299 */ /* 0x000fe4000801160c */
[----:B------:R-:W-:-:S02]  /*13f0*/  UIMAD.WIDE.U32 UR12, UR4, UR8, URZ ;  /* 0x00000008040c72a5 */ /* 0x000fc4000f8e00ff */
[----:B------:R-:W-:Y:S01]  /*1400*/  UIMAD UR45, UR21, UR45, UR22 ;  /* 0x0000002d152d72a4 */ /* 0x000fe2000f8e0216 */
[----:B------:R-:W-:Y:S02]  /*1410*/  UMOV UR10, UR11 ;  /* 0x0000000b000a7c82 */ /* 0x000fe40008000000 */
[----:B------:R-:W-:Y:S02]  /*1420*/  @UP2 USHF.R.U32.HI UR7, URZ, UR9, UR10 ;  /* 0x00000009ff072299 */ /* 0x000fe4000801160a */
[----:B------:R-:W-:Y:S02]  /*1430*/  UIMAD UR10, UR6, UR20, URZ ;  /* 0x00000014060a72a4 */ /* 0x000fe4000f8e02ff */
[----:B------:R-:W-:-:S04]  /*1440*/  UIMAD UR7, UR7, UR20, URZ ;  /* 0x00000014070772a4 */ /* 0x000fc8000f8e02ff */
[----:B------:R-:W-:-:S03]  /*1450*/  UISETP.GE.AND UP0, UPT, UR4, UR7, UPT ;  /* 0x000000070400728c */ /* 0x000fc6000bf06270 */
[----:B------:R-:W-:Y:S01]  /*1460*/  UMOV UR7, UR13 ;  /* 0x0000000d00077c82 */ /* 0x000fe20008000000 */
[----:B------:R-:W-:Y:S02]  /*1470*/  UISETP.GE.OR UP0, UPT, UR5, UR10, UP0 ;  /* 0x0000000a0500728c */ /* 0x000fe40008706670 */
[----:B------:R-:W-:Y:S02]  /*1480*/  UIMAD.WIDE.U32 UR10, UR5, UR8, URZ ;  /* 0x00000008050a72a5 */ /* 0x000fe4000f8e00ff */
[----:B------:R-:W-:Y:S02]  /*1490*/  USHF.R.U32.HI UR7, URZ, UR9, UR7 ;  /* 0x00000009ff077299 */ /* 0x000fe40008011607 */
[----:B------:R-:W-:Y:S02]  /*14a0*/  UIADD3 UR10, UPT, UPT, -UR4, URZ, URZ ;  /* 0x000000ff040a7290 */ /* 0x000fe4000fffe1ff */
[----:B------:R-:W-:Y:S02]  /*14b0*/  USEL UR7, UR4, UR7, !UP2 ;  /* 0x0000000704077287 */ /* 0x000fe4000d000000 */
[----:B------:R-:W-:Y:S01]  /*14c0*/  UIMAD UR10, UR14, UR10, UR19 ;  /* 0x0000000a0e0a72a4 */ /* 0x000fe2000f8e0213 */
[----:B------:R-:W-:-:S02]  /*14d0*/  @!UP0 UMOV UR8, UR11 ;  /* 0x0000000b00088c82 */ /* 0x000fc40008000000 */
[----:B------:R-:W-:Y:S02]  /*14e0*/  @!UP0 USHF.R.U32.HI UR8, URZ, UR9, UR8 ;  /* 0x00000009ff088299 */ /* 0x000fe40008011608 */
[----:B------:R-:W-:Y:S02]  /*14f0*/  UIADD3 UR9, UPT, UPT, -UR7, URZ, URZ ;  /* 0x000000ff07097290 */ /* 0x000fe4000fffe1ff */
[----:B------:R-:W-:Y:S02]  /*1500*/  @!UP0 USEL UR8, UR5, UR8, !UP2 ;  /* 0x0000000805088287 */ /* 0x000fe4000d000000 */
[----:B------:R-:W-:Y:S02]  /*1510*/  UIMAD UR9, UR20, UR9, UR4 ;  /* 0x00000009140972a4 */ /* 0x000fe4000f8e0204 */
[----:B------:R-:W-:Y:S02]  /*1520*/  @!UP0 UIADD3 UR7, UPT, UPT, UR7, -UR8, URZ ;  /* 0x8000000807078290 */ /* 0x000fe4000fffe0ff */
[----:B------:R-:W-:-:S02]  /*1530*/  @!UP0 UIMAD UR6, UR9, UR6, UR8 ;  /* 0x00000006090682a4 */ /* 0x000fc4000f8e0208 */
[----:B------:R-:W-:-:S04]  /*1540*/  @!UP0 UIMAD UR4, UR7, UR20, UR5 ;  /* 0x00000014070482a4 */ /* 0x000fc8000f8e0205 */
[----:B------:R-:W-:Y:S01]  /*1550*/  UIMAD UR19, UR4, UR14, UR10 ;  /* 0x0000000e041372a4 */ /* 0x000fe2000f8e020a */
[----:B------:R-:W-:Y:S02]  /*1560*/  @!UP0 UMOV UR5, UR6 ;  /* 0x0000000600058c82 */ /* 0x000fe40008000000 */
[----:B------:R-:W-:-:S12]  /*1570*/  UIMAD UR45, UR5, UR21, UR45 ;  /* 0x00000015052d72a4 */ /* 0x000fd8000f8e022d */
.L_x_18:
[----:B------:R-:W-:-:S09]  /*1580*/  UISETP.NE.AND UP0, UPT, UR24, 0x1, UPT ;  /* 0x000000011800788c */ /* 0x000fd2000bf05270 */
[----:B------:R-:W-:Y:S05]  /*1590*/  BRA.U UP0, `(.L_x_19) ;  /* 0x0000000100407547 */ /* 0x000fea000b800000 */
[----:B------:R-:W2:Y:S01]  /*15a0*/  LDCU.128 UR8, c[0x0][0xc10] ;  /* 0x00018200ff0877ac */ /* 0x000ea20008000c00 */
[----:B------:R-:W3:Y:S01]  /*15b0*/  LDCU UR12, c[0x0][0xc0c] ;  /* 0x00018180ff0c77ac */ /* 0x000ee20008000800 */
[----:B------:R-:W4:Y:S01]  /*15c0*/  LDCU UR13, c[0x0][0xc20] ;  /* 0x00018400ff0d77ac */ /* 0x000f220008000800 */
[----:B--2---:R-:W-:Y:S02]  /*15d0*/  UIMAD.WIDE.U32 UR4, UR45, UR8, URZ ;  /* 0x000000082d0472a5 */ /* 0x004fe4000f8e00ff */
[----:B------:R-:W-:Y:S02]  /*15e0*/  UIMAD.WIDE.U32 UR6, UR19, UR11, URZ ;  /* 0x0000000b130672a5 */ /* 0x000fe4000f8e00ff */
[----:B---3--:R-:W-:Y:S02]  /*15f0*/  UISETP.NE.AND UP0, UPT, UR12, 0x1, UPT ;  /* 0x000000010c00788c */ /* 0x008fe4000bf05270 */
[----:B------:R-:W-:-:S03]  /*1600*/  USHF.R.U32.HI UR5, URZ, UR9, UR5 ;  /* 0x00000009ff057299 */ /* 0x000fc60008011605 */
[----:B------:R-:W-:Y:S01]  /*1610*/  UMOV UR4, UR7 ;  /* 0x0000000700047c82 */ /* 0x000fe20008000000 */
[----:B------:R-:W-:Y:S02]  /*1620*/  USEL UR5, UR45, UR5, !UP0 ;  /* 0x000000052d057287 */ /* 0x000fe4000c000000 */
[----:B------:R-:W-:Y:S02]  /*1630*/  UISETP.NE.AND UP0, UPT, UR10, 0x1, UPT ;  /* 0x000000010a00788c */ /* 0x000fe4000bf05270 */
[----:B----4-:R-:W-:-:S04]  /*1640*/  USHF.R.U32.HI UR4, URZ, UR13, UR4 ;  /* 0x0000000dff047299 */ /* 0x010fc80008011604 */
[----:B------:R-:W-:-:S04]  /*1650*/  USEL UR4, UR19, UR4, !UP0 ;  /* 0x0000000413047287 */ /* 0x000fc8000c000000 */
[----:B------:R-:W-:Y:S02]  /*1660*/  UIADD3 UR6, UPT, UPT, -UR4, UR5, URZ ;  /* 0x0000000504067290 */ /* 0x000fe4000fffe1ff */
[----:B------:R-:W-:Y:S02]  /*1670*/  UIADD3 UR4, UPT, UPT, UR4, -UR5, URZ ;  /* 0x8000000504047290 */ /* 0x000fe4000fffe0ff */
[----:B------:R-:W-:Y:S02]  /*1680*/  UIMAD UR19, UR6, UR10, UR19 ;  /* 0x0000000a061372a4 */ /* 0x000fe4000f8e0213 */
[----:B------:R-:W-:-:S12]  /*1690*/  UIMAD UR45, UR4, UR12, UR45 ;  /* 0x0000000c042d72a4 */ /* 0x000fd8000f8e022d */
.L_x_19:
[----:B------:R-:W-:Y:S05]  /*16a0*/  BRA.U !UP6, `(.L_x_20) ;  /* 0x000000010e0c7547 */ /* 0x000fea000b800000 */
[----:B------:R-:W-:Y:S01]  /*16b0*/  UCGABAR_WAIT ;  /* 0x0000000000007dc7 */ /* 0x000fe20008000000 */
[----:B------:R-:W-:Y:S01]  /*16c0*/  CCTL.IVALL ;  /* 0x00000000ff00798f */ /* 0x000fe20002000000 */
[----:B------:R-:W-:Y:S05]  /*16d0*/  BRA `(.L_x_21) ;  /* 0x0000000000047947 */ /* 0x000fea0003800000 */
.L_x_20:
[----:B------:R-:W-:Y:S06]  /*16e0*/  BAR.SYNC.DEFER_BLOCKING 0x0 ;  /* 0x0000000000007b1d */ /* 0x000fec0000010000 */
.L_x_21:
[----:B------:R-:W-:Y:S05]  /*16f0*/  BRA.U UP5, `(.L_x_22) ;  /* 0x0000001d05d87547 */ /* 0x000fea000b800000 */
[----:B------:R-:W2:Y:S01]  /*1700*/  LDCU UR5, c[0x0][0x388] ;  /* 0x00007100ff0577ac */ /* 0x000ea20008000800 */
[----:B------:R-:W-:Y:S01]  /*1710*/  PLOP3.LUT P1, PT, PT, PT, UP3, 0x80, 0x8 ;  /* 0x000000000008781c */ /* 0x000fe20003f2f038 */
[----:B------:R-:W-:Y:S01]  /*1720*/  IMAD.MOV.U32 R2, RZ, RZ, RZ ;  /* 0x000000ffff027224 */ /* 0x000fe200078e00ff */
[----:B------:R-:W-:Y:S01]  /*1730*/  ISETP.EQ.OR P2, PT, R3, RZ, P3 ;  /* 0x000000ff0300720c */ /* 0x000fe20001f42670 */
[----:B------:R-:W3:Y:S01]  /*1740*/  LDCU UR8, c[0x0][0x38c] ;  /* 0x00007180ff0877ac */ /* 0x000ee20008000800 */
[----:B------:R-:W-:Y:S01]  /*1750*/  PLOP3.LUT P1, PT, P1, PT, PT, 0x8, 0x80 ;  /* 0x000000000080781c */ /* 0x000fe20000f2e170 */
[----:B------:R-:W4:Y:S01]  /*1760*/  LDCU.64 UR6, c[0x0][0x390] ;  /* 0x00007200ff0677ac */ /* 0x000f220008000a00 */
[----:B------:R-:W-:Y:S02]  /*1770*/  USHF.L.U32 UR54, UR22, 0x6, URZ ;  /* 0x0000000616367899 */ /* 0x000fe400080006ff */
[----:B------:R-:W-:Y:S01]  /*1780*/  UISETP.NE.AND UP1, UPT, UR18, URZ, UPT ;  /* 0x000000ff1200728c */ /* 0x000fe2000bf25270 */
[----:B------:R-:W1:Y:S01]  /*1790*/  LDCU UR53, c[0x0][0x370] ;  /* 0x00006e00ff3577ac */ /* 0x000e620008000800 */
[----:B--2---:R-:W-:Y:S01]  /*17a0*/  UIADD3 UR5, UPT, UPT, UR5, 0x3f, URZ ;  /* 0x0000003f05057890 */ /* 0x004fe2000fffe0ff */
[----:B------:R-:W2:Y:S03]  /*17b0*/  LDCU.64 UR46, c[0x0][0x348] ;  /* 0x00006900ff2e77ac */ /* 0x000ea60008000a00 */
[----:B------:R-:W-:-:S02]  /*17c0*/  USHF.R.S32.HI UR4, URZ, 0x1f, UR5 ;  /* 0x0000001fff047899 */ /* 0x000fc40008011405 */
[----:B------:R-:W-:Y:S02]  /*17d0*/  ULOP3.LUT UR54, UR54, 0x40, URZ, 0xc0, !UPT ;  /* 0x0000004036367892 */ /* 0x000fe4000f8ec0ff */
[----:B------:R-:W-:Y:S01]  /*17e0*/  ULEA.HI UR4, UR4, UR5, URZ, 0x6 ;  /* 0x0000000504047291 */ /* 0x000fe2000f8f30ff */
[----:B------:R-:W1:Y:S03]  /*17f0*/  LDCU UR52, c[0x0][0x374] ;  /* 0x00006e80ff3477ac */ /* 0x000e660008000800 */
[----:B------:R-:W-:Y:S02]  /*1800*/  USHF.R.S32.HI UR4, URZ, 0x6, UR4 ;  /* 0x00000006ff047899 */ /* 0x000fe40008011404 */
[----:B------:R-:W-:Y:S02]  /*1810*/  USEL UR38, UR69, 0x2, UP1 ;  /* 0x0000000245267887 */ /* 0x000fe40008800000 */
[----:B---3--:R-:W-:Y:S01]  /*1820*/  UIMAD UR4, UR4, UR8, URZ ;  /* 0x00000008040472a4 */ /* 0x008fe2000f8e02ff */
[----:B------:R-:W-:Y:S01]  /*1830*/  UMOV UR27, 0x1 ;  /* 0x00000001001b7882 */ /* 0x000fe20000000000 */
[----:B------:R-:W-:-:S02]  /*1840*/  UMOV UR30, URZ ;  /* 0x000000ff001e7c82 */ /* 0x000fc40008000000 */
[----:B----4-:R-:W-:Y:S01]  /*1850*/  UIMAD UR4, UR4, UR6, URZ ;  /* 0x00000006040472a4 */ /* 0x010fe2000f8e02ff */
[----:B------:R-:W-:Y:S01]  /*1860*/  UMOV UR31, URZ ;  /* 0x000000ff001f7c82 */ /* 0x000fe20008000000 */
[----:B------:R-:W-:Y:S02]  /*1870*/  UMOV UR42, URZ ;  /* 0x000000ff002a7c82 */ /* 0x000fe40008000000 */
[----:B------:R-:W-:-:S04]  /*1880*/  UIMAD UR55, UR4, UR7, URZ ;  /* 0x00000007043772a4 */ /* 0x000fc8000f8e02ff */
[----:B------:R-:W-:Y:S02]  /*1890*/  UISETP.NE.AND UP2, UPT, UR55, URZ, UPT ;  /* 0x000000ff3700728c */ /* 0x000fe4000bf45270 */
[----:B------:R-:W-:-:S04]  /*18a0*/  UISETP.LT.U32.AND UP0, UPT, UR55, 0xd, UPT ;  /* 0x0000000d3700788c */ /* 0x000fc8000bf01070 */
[----:B------:R-:W-:-:S04]  /*18b0*/  USEL UR4, UR55, 0xd, UP0 ;  /* 0x0000000d37047887 */ /* 0x000fc80008000000 */
[----:B------:R-:W-:Y:S02]  /*18c0*/  UIADD3 UR5, UPT, UPT, UR4, -0x1, URZ ;  /* 0xffffffff04057890 */ /* 0x000fe4000fffe0ff */
[----:B------:R-:W-:Y:S02]  /*18d0*/  @!UP2 UIADD3 UR5, UPT, UPT, UR4, URZ, URZ ;  /* 0x000000ff0405a290 */ /* 0x000fe4000fffe0ff */
[----:B------:R-:W-:Y:S02]  /*18e0*/  UIADD3 UR51, UPT, UPT, UR55, -UR4, URZ ;  /* 0x8000000437337290 */ /* 0x000fe4000fffe0ff */
[----:B-12---:R-:W-:-:S12]  /*18f0*/  UIADD3 UR56, UPT, UPT, UR5, 0x1, URZ ;  /* 0x0000000105387890 */ /* 0x006fd8000fffe0ff */
.L_x_40:
[----:B------:R-:W1:Y:S01]  /*1900*/  S2UR UR36, SR_CgaCtaId ;  /* 0x00000000002479c3 */ /* 0x000e620000008800 */
[----:B------:R-:W-:Y:S01]  /*1910*/  UMOV UR4, 0x400 ;  /* 0x0000040000047882 */ /* 0x000fe20000000000 */
[----:B------:R-:W-:Y:S01]  /*1920*/  MOV R0, UR27 ;  /* 0x0000001b00007c02 */ /* 0x000fe20008000f00 */
[----:B------:R-:W-:Y:S02]  /*1930*/  UISETP.NE.AND UP0, UPT, UR55, URZ, UPT ;  /* 0x000000ff3700728c */ /* 0x000fe4000bf05270 */
[----:B------:R-:W-:Y:S01]  /*1940*/  ULEA UR19, UR19, UR54, 0x7 ;  /* 0x0000003613137291 */ /* 0x000fe2000f8e38ff */
[----:B------:R-:W-:Y:S01]  /*1950*/  SHF.L.U32 R0, R0, 0x1f, RZ ;  /* 0x0000001f00007819 */ /* 0x000fe200000006ff */
[----:B------:R-:W-:Y:S01]  /*1960*/  UMOV UR28, URZ ;  /* 0x000000ff001c7c82 */ /* 0x000fe20008000000 */
[----:B------:R-:W-:Y:S01]  /*1970*/  UMOV UR22, URZ ;  /* 0x000000ff00167c82 */ /* 0x000fe20008000000 */
[----:B------:R-:W-:Y:S01]  /*1980*/  UMOV UR21, URZ ;  /* 0x000000ff00157c82 */ /* 0x000fe20008000000 */
[----:B------:R-:W-:Y:S01]  /*1990*/  UMOV UR20, URZ ;  /* 0x000000ff00147c82 */ /* 0x000fe20008000000 */
[----:B-1----:R-:W-:-:S04]  /*19a0*/  ULEA UR36, UR36, UR4, 0x18 ;  /* 0x0000000424247291 */ /* 0x002fc8000f8ec0ff */
[----:B------:R-:W-:-:S09]  /*19b0*/  ULEA UR4, UR30, UR36, 0x3 ;  /* 0x000000241e047291 */ /* 0x000fd2000f8e18ff */
[----:B------:R1:W2:Y:S01]  /*19c0*/  SYNCS.PHASECHK.TRANS64.TRYWAIT P0, [UR4+0x68], R0 ;  /* 0x00006800ff0075a7 */ /* 0x0002a20008001104 */
[----:B------:R-:W-:-:S04]  /*19d0*/  ULEA.HI UR4, UR45, UR45, URZ, 0x1 ;  /* 0x0000002d2d047291 */ /* 0x000fc8000f8f08ff */
[----:B------:R-:W-:-:S04]  /*19e0*/  USHF.L.U32 UR4, UR4, 0x6, URZ ;  /* 0x0000000604047899 */ /* 0x000fc800080006ff */
[----:B------:R-:W-:Y:S01]  /*19f0*/  ULOP3.LUT UR43, UR54, 0xffffff80, UR4, 0xf8, !UPT ;  /* 0xffffff80362b7892 */ /* 0x000fe2000f8ef804 */
[----:B------:R-:W-:Y:S11]  /*1a00*/  BRA.U !UP0, `(.L_x_23) ;  /* 0x0000000508a87547 */ /* 0x000ff6000b800000 */
[----:B------:R-:W3:Y:S01]  /*1a10*/  LDCU.128 UR12, c[0x0][0x480] ;  /* 0x00009000ff0c77ac */ /* 0x000ee20008000c00 */
[----:B------:R-:W4:Y:S01]  /*1a20*/  LDCU.128 UR8, c[0x0][0x490] ;  /* 0x00009200ff0877ac */ /* 0x000f220008000c00 */
[----:B------:R-:W1:Y:S01]  /*1a30*/  LDCU.64 UR20, c[0x0][0x4c0] ;  /* 0x00009800ff1477ac */ /* 0x000e620008000a00 */
[----:B------:R-:W1:Y:S01]  /*1a40*/  LDCU.64 UR16, c[0x0][0x4f0] ;  /* 0x00009e00ff1077ac */ /* 0x000e620008000a00 */
[----:B------:R-:W1:Y:S01]  /*1a50*/  LDCU UR18, c[0x0][0x4c8] ;  /* 0x00009900ff1277ac */ /* 0x000e620008000800 */
[----:B---3--:R-:W-:Y:S02]  /*1a60*/  UIMAD.WIDE.U32 UR4, UR43, UR13, URZ ;  /* 0x0000000d2b0472a5 */ /* 0x008fe4000f8e00ff */
[----:B------:R-:W-:Y:S02]  /*1a70*/  UISETP.NE.AND UP0, UPT, UR12, 0x1, UPT ;  /* 0x000000010c00788c */ /* 0x000fe4000bf05270 */
[----:B------:R-:W-:Y:S01]  /*1a80*/  USHF.R.U32.HI UR5, URZ, UR14, UR5 ;  /* 0x0000000eff057299 */ /* 0x000fe20008011605 */
[----:B------:R-:W3:Y:S03]  /*1a90*/  LDCU UR48, c[0x0][0x38c] ;  /* 0x00007180ff3077ac */ /* 0x000ee60008000800 */
[----:B------:R-:W-:-:S02]  /*1aa0*/  USEL UR5, UR43, UR5, !UP0 ;  /* 0x000000052b057287 */ /* 0x000fc4000c000000 */
[----:B------:R-:W-:Y:S02]  /*1ab0*/  UISETP.NE.AND UP0, UPT, UR15, 0x1, UPT ;  /* 0x000000010f00788c */ /* 0x000fe4000bf05270 */
[----:B----4-:R-:W-:Y:S01]  /*1ac0*/  UIMAD.WIDE.U32 UR6, UR5, UR8, URZ ;  /* 0x00000008050672a5 */ /* 0x010fe2000f8e00ff */
[----:B------:R-:W4:Y:S01]  /*1ad0*/  LDCU UR8, c[0x0][0x4a0] ;  /* 0x00009400ff0877ac */ /* 0x000f220008000800 */
[----:B------:R-:W1:Y:S05]  /*1ae0*/  LDCU UR23, c[0x0][0x4cc] ;  /* 0x00009980ff1777ac */ /* 0x000e6a0008000800 */
[----:B------:R-:W-:Y:S01]  /*1af0*/  UMOV UR4, UR7 ;  /* 0x0000000700047c82 */ /* 0x000fe20008000000 */
[----:B------:R-:W1:Y:S01]  /*1b00*/  LDCU.64 UR40, c[0x0][0x390] ;  /* 0x00007200ff2877ac */ /* 0x000e620008000a00 */
[----:B------:R-:W-:Y:S01]  /*1b10*/  USHF.R.U32.HI UR4, URZ, UR9, UR4 ;  /* 0x00000009ff047299 */ /* 0x000fe20008011604 */
[----:B------:R-:W1:Y:S03]  /*1b20*/  LDCU UR9, c[0x0][0x4ec] ;  /* 0x00009d80ff0977ac */ /* 0x000e660008000800 */
[----:B------:R-:W-:-:S02]  /*1b30*/  USEL UR4, UR5, UR4, !UP0 ;  /* 0x0000000405047287 */ /* 0x000fc4000c000000 */
[----:B------:R-:W-:Y:S02]  /*1b40*/  UISETP.NE.AND UP0, UPT, UR10, 0x1, UPT ;  /* 0x000000010a00788c */ /* 0x000fe4000bf05270 */
[----:B------:R-:W-:Y:S01]  /*1b50*/  UIMAD.WIDE.U32 UR6, UR4, UR11, URZ ;  /* 0x0000000b040672a5 */ /* 0x000fe2000f8e00ff */
[----:B------:R-:W1:Y:S01]  /*1b60*/  LDCU.64 UR24, c[0x0][0x4d0] ;  /* 0x00009a00ff1877ac */ /* 0x000e620008000a00 */
[----:B------:R-:W-:-:S05]  /*1b70*/  UIADD3 UR42, UPT, UPT, UR56, UR31, URZ ;  /* 0x0000001f382a7290 */ /* 0x000fca000fffe0ff */
[----:B------:R-:W-:Y:S01]  /*1b80*/  UMOV UR6, UR7 ;  /* 0x0000000700067c82 */ /* 0x000fe20008000000 */
[----:B------:R-:W-:Y:S02]  /*1b90*/  UIADD3 UR7, UPT, UPT, -UR4, URZ, URZ ;  /* 0x000000ff04077290 */ /* 0x000fe4000fffe1ff */
[----:B----4-:R-:W-:Y:S02]  /*1ba0*/  USHF.R.U32.HI UR6, URZ, UR8, UR6 ;  /* 0x00000008ff067299 */ /* 0x010fe40008011606 */
[----:B------:R-:W-:Y:S02]  /*1bb0*/  UIADD3 UR8, UPT, UPT, -UR5, URZ, URZ ;  /* 0x000000ff05087290 */ /* 0x000fe4000fffe1ff */
[----:B------:R-:W-:Y:S02]  /*1bc0*/  USEL UR14, UR4, UR6, !UP0 ;  /* 0x00000006040e7287 */ /* 0x000fe4000c000000 */
[----:B------:R-:W-:Y:S02]  /*1bd0*/  UIMAD UR7, UR15, UR7, UR5 ;  /* 0x000000070f0772a4 */ /* 0x000fe4000f8e0205 */
[----:B------:R-:W-:-:S02]  /*1be0*/  UIADD3 UR6, UPT, UPT, -UR14, URZ, URZ ;  /* 0x000000ff0e067290 */ /* 0x000fc4000fffe1ff */
[----:B------:R-:W-:Y:S02]  /*1bf0*/  UIMAD UR8, UR12, UR8, UR43 ;  /* 0x000000080c0872a4 */ /* 0x000fe4000f8e022b */
[----:B------:R-:W-:Y:S02]  /*1c00*/  UIMAD UR13, UR10, UR6, UR4 ;  /* 0x000000060a0d72a4 */ /* 0x000fe4000f8e0204 */
[----:B-1----:R-:W-:Y:S02]  /*1c10*/  UIMAD UR11, UR8, UR20, UR9 ;  /* 0x00000014080b72a4 */ /* 0x002fe4000f8e0209 */
[----:B------:R-:W-:Y:S01]  /*1c20*/  UIMAD UR12, UR7, UR21, UR16 ;  /* 0x00000015070c72a4 */ /* 0x000fe2000f8e0210 */
[----:B------:R-:W1:Y:S02]  /*1c30*/  LDCU.64 UR4, c[0x0][0x4f8] ;  /* 0x00009f00ff0477ac */ /* 0x000e640008000a00 */
[----:B------:R-:W4:Y:S01]  /*1c40*/  LDCU UR6, c[0x0][0x500] ;  /* 0x0000a000ff0677ac */ /* 0x000f220008000800 */
[----:B------:R-:W-:Y:S01]  /*1c50*/  UIMAD UR13, UR13, UR18, UR17 ;  /* 0x000000120d0d72a4 */ /* 0x000fe2000f8e0211 */
[----:B------:R-:W-:Y:S01]  /*1c60*/  UMOV UR28, URZ ;  /* 0x000000ff001c7c82 */ /* 0x000fe20008000000 */
[----:B------:R-:W-:Y:S01]  /*1c70*/  UMOV UR7, UR30 ;  /* 0x0000001e00077c82 */ /* 0x000fe20008000000 */
[----:B------:R-:W-:Y:S01]  /*1c80*/  UMOV UR20, URZ ;  /* 0x000000ff00147c82 */ /* 0x000fe20008000000 */
[----:B------:R-:W-:Y:S01]  /*1c90*/  UMOV UR21, URZ ;  /* 0x000000ff00157c82 */ /* 0x000fe20008000000 */
[----:B---3--:R-:W-:-:S07]  /*1ca0*/  UMOV UR22, URZ ;  /* 0x000000ff00167c82 */ /* 0x008fce0008000000 */
.L_x_29:
[----:B------:R-:W-:Y:S01]  /*1cb0*/  @!P3 MOV R3, 0x8000 ;  /* 0x000080000003b802 */ /* 0x000fe20000000f00 */
[----:B------:R-:W-:Y:S01]  /*1cc0*/  ULEA UR9, UR7, UR36, 0x3 ;  /* 0x0000002407097291 */ /* 0x000fe2000f8e18ff */
[----:B--2---:R-:W-:Y:S11]  /*1cd0*/  @P0 BRA `(.L_x_24) ;  /* 0x0000000000100947 */ /* 0x004ff60003800000 */
[----:B------:R-:W-:Y:S04]  /*1ce0*/  MOV R4, UR27 ;  /* 0x0000001b00047c02 */ /* 0x000fe80008000f00 */
[----:B------:R-:W-:Y:S04]  /*1cf0*/  SHF.L.U32 R4, R4, 0x1f, RZ ;  /* 0x0000001f04047819 */ /* 0x000fe800000006ff */
[----:B------:R-:W2:Y:S02]  /*1d00*/  SYNCS.PHASECHK.TRANS64.TRYWAIT P0, [UR9+0x68], R4 ;  /* 0x00006804ff0075a7 */ /* 0x000ea40008001109 */
[----:B--2---:R-:W-:Y:S05]  /*1d10*/  @!P0 BRA `(.L_x_25) ;  /* 0x0000007c007c8947 */ /* 0x004fea0003800000 */
.L_x_24:
[----:B------:R3:W-:Y:S01]  /*1d20*/  @!P3 SYNCS.ARRIVE.TRANS64 RZ, [UR9], R3 ;  /* 0x00000003ffffb9a7 */ /* 0x0007e20008000009 */
[----:B------:R-:W-:Y:S04]  /*1d30*/  ULOP3.LUT UR8, UR38, 0x2, URZ, 0xfc, !UPT ;  /* 0x0000000226087892 */ /* 0x000fe8000f8efcff */
[----:B------:R-:W-:Y:S09]  /*1d40*/  UISETP.NE.AND UP0, UPT, UR8, 0x2, UPT ;  /* 0x000000020800788c */ /* 0x000ff2000bf05270 */
[----:B------:R-:W-:Y:S05]  /*1d50*/  BRA.U UP0, `(.L_x_26) ;  /* 0x0000000100047547 */ /* 0x000fea000b800000 */
[----:B-1--4-:R-:W-:Y:S05]  /*1d60*/  BPT.TRAP 0x1 ;  /* 0x000000040000795c */ /* 0x012fea0000300000 */
.L_x_26:
[----:B------:R-:W-:Y:S04]  /*1d70*/  BSSY.RECONVERGENT B0, `(.L_x_27) ;  /* 0x0000003000007945 */ /* 0x000fe80003800200 */
[----:B------:R-:W-:Y:S05]  /*1d80*/  @P2 BRA `(.L_x_28) ;  /* 0x0000000000042947 */ /* 0x000fea0003800000 */
[----:B-1--4-:R-:W-:Y:S05]  /*1d90*/  BPT.TRAP 0x1 ;  /* 0x000000040000795c */ /* 0x012fea0000300000 */
.L_x_28:
[----:B-1--4-:R-:W-:Y:S05]  /*1da0*/  BSYNC.RECONVERGENT B0 ;  /* 0x0000000000007941 */ /* 0x012fea0003800200 */
.L_x_27:
[----:B------:R-:W-:Y:S02]  /*1db0*/  UIADD3 UR8, UPT, UPT, UR7, 0x1, URZ ;  /* 0x0000000107087890 */ /* 0x000fe4000fffe0ff */
[----:B------:R-:W-:Y:S02]  /*1dc0*/  UIMAD UR15, UR20, UR23, UR4 ;  /* 0x00000017140f72a4 */ /* 0x000fe4000f8e0204 */
[----:B------:R-:W-:Y:S02]  /*1dd0*/  UISETP.NE.AND UP0, UPT, UR8, 0xd, UPT ;  /* 0x0000000d0800788c */ /* 0x000fe4000bf05270 */
[----:B------:R-:W-:Y:S02]  /*1de0*/  ULEA UR16, UR7, UR36, 0xd ;  /* 0x0000002407107291 */ /* 0x000fe4000f8e68ff */
[----:B------:R-:W-:Y:S02]  /*1df0*/  USEL UR10, URZ, 0x1, UP0 ;  /* 0x00000001ff0a7887 */ /* 0x000fe40008000000 */
[----:B------:R-:W-:Y:S02]  /*1e00*/  USEL UR30, UR8, URZ, UP0 ;  /* 0x000000ff081e7287 */ /* 0x000fe40008000000 */
[----:B------:R-:W-:Y:S02]  /*1e10*/  ULOP3.LUT UR27, UR27, UR10, URZ, 0x3c, !UPT ;  /* 0x0000000a1b1b7292 */ /* 0x000fe4000f8e3cff */
[----:B------:R-:W-:Y:S02]  /*1e20*/  ULEA UR8, UR30, UR36, 0x3 ;  /* 0x000000241e087291 */ /* 0x000fe4000f8e18ff */
[----:B------:R-:W-:Y:S02]  /*1e30*/  UIADD3 UR34, UP0, UPT, UR46, 0x80, URZ ;  /* 0x000000802e227890 */ /* 0x000fe4000ff1e0ff */
[----:B------:R-:W-:Y:S01]  /*1e40*/  ULOP3.LUT UR9, UR9, 0xfefffff8, URZ, 0xc0, !UPT ;  /* 0xfefffff809097892 */ /* 0x000fe2000f8ec0ff */
[----:B--2---:R-:W-:Y:S01]  /*1e50*/  MOV R0, UR27 ;  /* 0x0000001b00007c02 */ /* 0x004fe20008000f00 */
[----:B------:R-:W-:Y:S02]  /*1e60*/  USHF.L.U32 UR10, UR28, 0x6, URZ ;  /* 0x000000061c0a7899 */ /* 0x000fe400080006ff */
[----:B------:R-:W-:Y:S01]  /*1e70*/  UIADD3.X UR35, UPT, UPT, URZ, UR47, URZ, UP0, !UPT ;  /* 0x0000002fff237290 */ /* 0x000fe200087fe4ff */
[----:B------:R-:W-:Y:S01]  /*1e80*/  SHF.L.U32 R0, R0, 0x1f, RZ ;  /* 0x0000001f00007819 */ /* 0x000fe200000006ff */
[----:B------:R-:W-:Y:S02]  /*1e90*/  UIADD3 UR32, UP3, UPT, UR46, 0x200, URZ ;  /* 0x000002002e207890 */ /* 0x000fe4000ff7e0ff */
[----:B------:R-:W-:Y:S01]  /*1ea0*/  UIADD3 UR37, UPT, UPT, UR20, 0x1, URZ ;  /* 0x0000000114257890 */ /* 0x000fe2000fffe0ff */
[----:B------:R1:W2:Y:S01]  /*1eb0*/  SYNCS.PHASECHK.TRANS64.TRYWAIT P0, [UR8+0x68], R0 ;  /* 0x00006800ff0075a7 */ /* 0x0002a20008001108 */
[----:B------:R-:W-:Y:S02]  /*1ec0*/  UIMAD UR8, UR21, UR24, UR5 ;  /* 0x00000018150872a4 */ /* 0x000fe4000f8e0205 */
[----:B------:R-:W-:Y:S02]  /*1ed0*/  UIMAD UR7, UR22, UR25, UR6 ;  /* 0x00000019160772a4 */ /* 0x000fe4000f8e0206 */
[----:B------:R-:W-:Y:S02]  /*1ee0*/  ULEA UR15, UR8, UR15, 0x5 ;  /* 0x0000000f080f7291 */ /* 0x000fe4000f8e28ff */
[----:B------:R-:W-:Y:S02]  /*1ef0*/  UIADD3 UR8, UPT, UPT, UR16, 0x4300, URZ ;  /* 0x0000430010087890 */ /* 0x000fe4000fffe0ff */
[----:B------:R-:W-:Y:S02]  /*1f00*/  ULEA UR7, UR7, UR15, 0xa ;  /* 0x0000000f07077291 */ /* 0x000fe4000f8e50ff */
[----:B------:R-:W-:Y:S02]  /*1f10*/  UIADD3.X UR33, UPT, UPT, URZ, UR47, URZ, UP3, !UPT ;  /* 0x0000002fff217290 */ /* 0x000fe40009ffe4ff */
[----:B------:R-:W-:Y:S02]  /*1f20*/  UPRMT UR7, UR7, 0x5410, URZ ;  /* 0x0000541007077896 */ /* 0x000fe400080000ff */
[----:B------:R-:W-:Y:S02]  /*1f30*/  UIADD3 UR16, UPT, UPT, UR16, 0x1e300, URZ ;  /* 0x0001e30010107890 */ /* 0x000fe4000fffe0ff */
[----:B------:R-:W-:Y:S02]  /*1f40*/  UISETP.NE.AND UP2, UPT, UR37, UR48, UPT ;  /* 0x000000302500728c */ /* 0x000fe4000bf45270 */
[----:B------:R-:W-:Y:S02]  /*1f50*/  UIADD3 UR29, UPT, UPT, UR21, 0x1, URZ ;  /* 0x00000001151d7890 */ /* 0x000fe4000fffe0ff */
[----:B------:R-:W-:Y:S02]  /*1f60*/  UIADD3 UR26, UPT, UPT, UR22, 0x1, URZ ;  /* 0x00000001161a7890 */ /* 0x000fe4000fffe0ff */
[----:B------:R-:W-:Y:S01]  /*1f70*/  UIADD3 UR31, UPT, UPT, UR31, 0x1, URZ ;  /* 0x000000011f1f7890 */ /* 0x000fe2000fffe0ff */
[----:B------:R-:W-:Y:S01]  /*1f80*/  UMOV UR44, 0x0 ;  /* 0x00000000002c7882 */ /* 0x000fe20000000000 */
[----:B------:R-:W-:Y:S01]  /*1f90*/  UMOV UR45, 0x10000000 ;  /* 0x10000000002d7882 */ /* 0x000fe20000000000 */
[----:B------:R-:W-:Y:S02]  /*1fa0*/  UMOV UR17, UR9 ;  /* 0x0000000900117c82 */ /* 0x000fe40008000000 */
[----:B------:R-:W-:Y:S01]  /*1fb0*/  @UP2 UIADD3 UR29, UPT, UPT, UR21, URZ, URZ ;  /* 0x000000ff151d2290 */ /* 0x000fe2000fffe0ff */
[----:B------:R4:W-:Y:S01]  /*1fc0*/  UTMALDG.5D.IM2COL.2CTA [UR8], [UR34], UR7, desc[UR44] ;  /* 0x00002c08220073b4 */ /* 0x0009e20008261007 */
[----:B------:R-:W-:Y:S02]  /*1fd0*/  UMOV UR18, UR10 ;  /* 0x0000000a00127c82 */ /* 0x000fe40008000000 */
[----:B------:R-:W-:Y:S01]  /*1fe0*/  UISETP.NE.AND UP1, UPT, UR29, UR40, UPT ;  /* 0x000000281d00728c */ /* 0x000fe2000bf25270 */
[----:B------:R3:W-:Y:S10]  /*1ff0*/  UTMALDG.5D.2CTA [UR16], [UR32], desc[UR44] ;  /* 0x00002c10200075b4 */ /* 0x0007f40008221000 */
[----:B------:R-:W-:Y:S04]  /*2000*/  @UP1 UIADD3 UR26, UPT, UPT, UR22, URZ, URZ ;  /* 0x000000ff161a1290 */ /* 0x000fe8000fffe0ff */
[----:B------:R-:W-:Y:S02]  /*2010*/  UISETP.NE.AND UP0, UPT, UR26, UR41, UPT ;  /* 0x000000291a00728c */ /* 0x000fe4000bf05270 */
[----:B----4-:R-:W-:Y:S09]  /*2020*/  UIADD3 UR8, UPT, UPT, UR28, 0x1, URZ ;  /* 0x000000011c087890 */ /* 0x010ff2000fffe0ff */
[----:B------:R-:W-:Y:S01]  /*2030*/  @UP0 UIADD3 UR8, UPT, UPT, UR28, URZ, URZ ;  /* 0x000000ff1c080290 */ /* 0x000fe2000fffe0ff */
[----:B------:R-:W-:Y:S01]  /*2040*/  UMOV UR7, UR30 ;  /* 0x0000001e00077c82 */ /* 0x000fe20008000000 */
[----:B---3--:R-:W-:Y:S02]  /*2050*/  USEL UR22, UR26, URZ, UP0 ;  /* 0x000000ff1a167287 */ /* 0x008fe40008000000 */
[----:B------:R-:W-:Y:S02]  /*2060*/  UISETP.NE.AND UP0, UPT, UR31, UR42, UPT ;  /* 0x0000002a1f00728c */ /* 0x000fe4000bf05270 */
[----:B------:R-:W-:Y:S02]  /*2070*/  USEL UR20, UR37, URZ, UP2 ;  /* 0x000000ff25147287 */ /* 0x000fe40009000000 */
[----:B------:R-:W-:Y:S01]  /*2080*/  USEL UR21, UR29, URZ, UP1 ;  /* 0x000000ff1d157287 */ /* 0x000fe20008800000 */
[----:B------:R-:W-:Y:S04]  /*2090*/  UMOV UR28, UR8 ;  /* 0x00000008001c7c82 */ /* 0x000fe80008000000 */
[----:B-1----:R-:W-:Y:S07]  /*20a0*/  BRA.U UP0, `(.L_x_29) ;  /* 0xfffffffd00007547 */ /* 0x002fee000b83ffff */
.L_x_23:
[----:B------:R-:W-:Y:S01]  /*20b0*/  ULEA UR4, UR30, UR36, 0x3 ;  /* 0x000000241e047291 */ /* 0x000fe2000f8e18ff */
[----:B-1----:R-:W-:Y:S01]  /*20c0*/  MOV R0, UR27 ;  /* 0x0000001b00007c02 */ /* 0x002fe20008000f00 */
[----:B------:R-:W-:Y:S01]  /*20d0*/  @!P1 SYNCS.ARRIVE.TRANS64.A1T0 RZ, [UR36+0x118], RZ ;  /* 0x000118ffffff99a7 */ /* 0x000fe20008100024 */
[----:B------:R-:W-:Y:S02]  /*20e0*/  UISETP.GE.AND UP0, UPT, UR51, 0x1, UPT ;  /* 0x000000013300788c */ /* 0x000fe4000bf06270 */
[----:B------:R-:W-:-:S04]  /*20f0*/  SHF.L.U32 R0, R0, 0x1f, RZ ;  /* 0x0000001f00007819 */ /* 0x000fc800000006ff */
[----:B--2---:R1:W2:Y:S03]  /*2100*/  SYNCS.PHASECHK.TRANS64.TRYWAIT P0, [UR4+0x68], R0 ;  /* 0x00006800ff0075a7 */ /* 0x0042a60008001104 */
[----:B------:R-:W-:Y:S05]  /*2110*/  BRA.U !UP0, `(.L_x_30) ;  /* 0x0000000508a07547 */ /* 0x000fea000b800000 */
[----:B------:R-:W3:Y:S01]  /*2120*/  LDCU.128 UR8, c[0x0][0x480] ;  /* 0x00009000ff0877ac */ /* 0x000ee20008000c00 */
[----:B------:R-:W4:Y:S01]  /*2130*/  LDCU.128 UR32, c[0x0][0x490] ;  /* 0x00009200ff2077ac */ /* 0x000f220008000c00 */
[----:B------:R-:W1:Y:S01]  /*2140*/  LDCU UR13, c[0x0][0x4c8] ;  /* 0x00009900ff0d77ac */ /* 0x000e620008000800 */
        /* <DEDUP_REMOVED lines=10> */
[----:B------:R-:W1:Y:S05]  /*21f0*/  LDCU.64 UR40, c[0x0][0x390] ;  /* 0x00007200ff2877ac */ /* 0x000e6a0008000a00 */
[----:B------:R-:W-:Y:S01]  /*2200*/  UMOV UR4, UR7 ;  /* 0x0000000700047c82 */ /* 0x000fe20008000000 */
[----:B------:R-:W1:Y:S01]  /*2210*/  LDCU.64 UR24, c[0x0][0x4d0] ;  /* 0x00009a00ff1877ac */ /* 0x000e620008000a00 */
[----:B------:R-:W-:Y:S01]  /*2220*/  USHF.R.U32.HI UR4, URZ, UR33, UR4 ;  /* 0x00000021ff047299 */ /* 0x000fe20008011604 */
[----:B------:R-:W4:Y:S03]  /*2230*/  LDCU.64 UR32, c[0x0][0x4c0] ;  /* 0x00009800ff2077ac */ /* 0x000f260008000a00 */
[----:B------:R-:W-:-:S02]  /*2240*/  USEL UR4, UR5, UR4, !UP0 ;  /* 0x0000000405047287 */ /* 0x000fc4000c000000 */
[----:B------:R-:W-:Y:S02]  /*2250*/  UISETP.NE.AND UP0, UPT, UR34, 0x1, UPT ;  /* 0x000000012200788c */ /* 0x000fe4000bf05270 */
[----:B------:R-:W-:Y:S02]  /*2260*/  UIMAD.WIDE.U32 UR6, UR4, UR35, URZ ;  /* 0x00000023040672a5 */ /* 0x000fe4000f8e00ff */
[----:B------:R-:W-:Y:S01]  /*2270*/  UIADD3 UR42, UPT, UPT, UR51, UR42, URZ ;  /* 0x0000002a332a7290 */ /* 0x000fe2000fffe0ff */
[----:B------:R-:W-:-:S04]  /*2280*/  UMOV UR37, UR51 ;  /* 0x0000003300257c82 */ /* 0x000fc80008000000 */
[----:B------:R-:W-:Y:S01]  /*2290*/  UMOV UR6, UR7 ;  /* 0x0000000700067c82 */ /* 0x000fe20008000000 */
[----:B------:R-:W-:Y:S02]  /*22a0*/  UIADD3 UR7, UPT, UPT, -UR5, URZ, URZ ;  /* 0x000000ff05077290 */ /* 0x000fe4000fffe1ff */
[----:B---3--:R-:W-:Y:S02]  /*22b0*/  USHF.R.U32.HI UR6, URZ, UR9, UR6 ;  /* 0x00000009ff067299 */ /* 0x008fe40008011606 */
[----:B------:R-:W-:Y:S02]  /*22c0*/  UIMAD UR7, UR8, UR7, UR43 ;  /* 0x00000007080772a4 */ /* 0x000fe4000f8e022b */
[----:B------:R-:W-:Y:S02]  /*22d0*/  USEL UR14, UR4, UR6, !UP0 ;  /* 0x00000006040e7287 */ /* 0x000fe4000c000000 */
[----:B------:R-:W-:Y:S02]  /*22e0*/  UIADD3 UR6, UPT, UPT, -UR4, URZ, URZ ;  /* 0x000000ff04067290 */ /* 0x000fe4000fffe1ff */
[----:B------:R-:W-:-:S02]  /*22f0*/  UIADD3 UR9, UPT, UPT, -UR14, URZ, URZ ;  /* 0x000000ff0e097290 */ /* 0x000fc4000fffe1ff */
[----:B------:R-:W-:Y:S02]  /*2300*/  UIMAD UR12, UR11, UR6, UR5 ;  /* 0x000000060b0c72a4 */ /* 0x000fe4000f8e0205 */
[----:B------:R-:W-:Y:S02]  /*2310*/  UIMAD UR9, UR34, UR9, UR4 ;  /* 0x00000009220972a4 */ /* 0x000fe4000f8e0204 */
[----:B----4-:R-:W-:Y:S01]  /*2320*/  UIMAD UR11, UR7, UR32, UR10 ;  /* 0x00000020070b72a4 */ /* 0x010fe2000f8e020a */
[----:B------:R-:W3:Y:S02]  /*2330*/  LDCU UR43, c[0x0][0x38c] ;  /* 0x00007180ff2b77ac */ /* 0x000ee40008000800 */
[----:B------:R-:W4:Y:S01]  /*2340*/  LDCU UR6, c[0x0][0x500] ;  /* 0x0000a000ff0677ac */ /* 0x000f220008000800 */
[----:B------:R-:W2:Y:S01]  /*2350*/  LDCU.64 UR4, c[0x0][0x4f8] ;  /* 0x00009f00ff0477ac */ /* 0x000ea20008000a00 */
[----:B-1----:R-:W-:Y:S02]  /*2360*/  UIMAD UR12, UR12, UR33, UR16 ;  /* 0x000000210c0c72a4 */ /* 0x002fe4000f8e0210 */
[----:B------:R-:W-:Y:S01]  /*2370*/  UIMAD UR13, UR9, UR13, UR17 ;  /* 0x0000000d090d72a4 */ /* 0x000fe2000f8e0211 */
[----:B------:R-:W-:-:S11]  /*2380*/  UMOV UR7, UR30 ;  /* 0x0000001e00077c82 */ /* 0x000fd60008000000 */
.L_x_36:
[----:B------:R-:W-:Y:S01]  /*2390*/  @!P3 MOV R3, 0x8000 ;  /* 0x000080000003b802 */ /* 0x000fe20000000f00 */
[----:B------:R-:W-:Y:S01]  /*23a0*/  ULEA UR9, UR7, UR36, 0x3 ;  /* 0x0000002407097291 */ /* 0x000fe2000f8e18ff */
[----:B--23--:R-:W-:Y:S11]  /*23b0*/  @P0 BRA `(.L_x_31) ;  /* 0x0000000000100947 */ /* 0x00cff60003800000 */
[----:B------:R-:W-:Y:S04]  /*23c0*/  MOV R4, UR27 ;  /* 0x0000001b00047c02 */ /* 0x000fe80008000f00 */
[----:B------:R-:W-:Y:S04]  /*23d0*/  SHF.L.U32 R4, R4, 0x1f, RZ ;  /* 0x0000001f04047819 */ /* 0x000fe800000006ff */
[----:B------:R-:W1:Y:S02]  /*23e0*/  SYNCS.PHASECHK.TRANS64.TRYWAIT P0, [UR9+0x68], R4 ;  /* 0x00006804ff0075a7 */ /* 0x000e640008001109 */
[----:B-1----:R-:W-:Y:S05]  /*23f0*/  @!P0 BRA `(.L_x_32) ;  /* 0x0000007400dc8947 */ /* 0x002fea0003800000 */
.L_x_31:
[----:B------:R2:W-:Y:S01]  /*2400*/  @!P3 SYNCS.ARRIVE.TRANS64 RZ, [UR9], R3 ;  /* 0x00000003ffffb9a7 */ /* 0x0005e20008000009 */
[----:B------:R-:W-:Y:S04]  /*2410*/  ULOP3.LUT UR8, UR38, 0x2, URZ, 0xfc, !UPT ;  /* 0x0000000226087892 */ /* 0x000fe8000f8efcff */
[----:B------:R-:W-:Y:S09]  /*2420*/  UISETP.NE.AND UP0, UPT, UR8, 0x2, UPT ;  /* 0x000000020800788c */ /* 0x000ff2000bf05270 */
[----:B------:R-:W-:Y:S05]  /*2430*/  BRA.U UP0, `(.L_x_33) ;  /* 0x0000000100047547 */ /* 0x000fea000b800000 */
[----:B---34-:R-:W-:Y:S05]  /*2440*/  BPT.TRAP 0x1 ;  /* 0x000000040000795c */ /* 0x018fea0000300000 */
.L_x_33:
[----:B------:R-:W-:Y:S04]  /*2450*/  BSSY.RECONVERGENT B0, `(.L_x_34) ;  /* 0x0000003000007945 */ /* 0x000fe80003800200 */
[----:B------:R-:W-:Y:S05]  /*2460*/  @P2 BRA `(.L_x_35) ;  /* 0x0000000000042947 */ /* 0x000fea0003800000 */
[----:B---34-:R-:W-:Y:S05]  /*2470*/  BPT.TRAP 0x1 ;  /* 0x000000040000795c */ /* 0x018fea0000300000 */
.L_x_35:
[----:B---34-:R-:W-:Y:S05]  /*2480*/  BSYNC.RECONVERGENT B0 ;  /* 0x0000000000007941 */ /* 0x018fea0003800200 */
.L_x_34:
[----:B------:R-:W-:Y:S02]  /*2490*/  UIADD3 UR8, UPT, UPT, UR7, 0x1, URZ ;  /* 0x0000000107087890 */ /* 0x000fe4000fffe0ff */
[----:B------:R-:W-:Y:S02]  /*24a0*/  UIMAD UR16, UR20, UR23, UR4 ;  /* 0x00000017141072a4 */ /* 0x000fe4000f8e0204 */
[----:B------:R-:W-:Y:S02]  /*24b0*/  UISETP.NE.AND UP0, UPT, UR8, 0xd, UPT ;  /* 0x0000000d0800788c */ /* 0x000fe4000bf05270 */
[----:B------:R-:W-:Y:S02]  /*24c0*/  UIMAD UR15, UR21, UR24, UR5 ;  /* 0x00000018150f72a4 */ /* 0x000fe4000f8e0205 */
[----:B------:R-:W-:Y:S02]  /*24d0*/  USEL UR10, URZ, 0x1, UP0 ;  /* 0x00000001ff0a7887 */ /* 0x000fe40008000000 */
[----:B------:R-:W-:Y:S02]  /*24e0*/  USEL UR30, UR8, URZ, UP0 ;  /* 0x000000ff081e7287 */ /* 0x000fe40008000000 */
[----:B------:R-:W-:Y:S02]  /*24f0*/  ULOP3.LUT UR27, UR27, UR10, URZ, 0x3c, !UPT ;  /* 0x0000000a1b1b7292 */ /* 0x000fe4000f8e3cff */
[----:B------:R-:W-:Y:S02]  /*2500*/  ULEA UR8, UR30, UR36, 0x3 ;  /* 0x000000241e087291 */ /* 0x000fe4000f8e18ff */
[----:B------:R-:W-:Y:S02]  /*2510*/  ULEA UR17, UR7, UR36, 0xd ;  /* 0x0000002407117291 */ /* 0x000fe4000f8e68ff */
[----:B------:R-:W-:Y:S01]  /*2520*/  UIMAD UR7, UR22, UR25, UR6 ;  /* 0x00000019160772a4 */ /* 0x000fe2000f8e0206 */
[----:B-1----:R-:W-:Y:S01]  /*2530*/  MOV R0, UR27 ;  /* 0x0000001b00007c02 */ /* 0x002fe20008000f00 */
[----:B------:R-:W-:Y:S02]  /*2540*/  ULEA UR15, UR15, UR16, 0x5 ;  /* 0x000000100f0f7291 */ /* 0x000fe4000f8e28ff */
[----:B------:R-:W-:Y:S01]  /*2550*/  UIADD3 UR34, UP0, UPT, UR46, 0x80, URZ ;  /* 0x000000802e227890 */ /* 0x000fe2000ff1e0ff */
[----:B------:R-:W-:Y:S01]  /*2560*/  SHF.L.U32 R0, R0, 0x1f, RZ ;  /* 0x0000001f00007819 */ /* 0x000fe200000006ff */
[----:B------:R-:W-:Y:S02]  /*2570*/  ULEA UR7, UR7, UR15, 0xa ;  /* 0x0000000f07077291 */ /* 0x000fe4000f8e50ff */
[----:B------:R-:W-:Y:S01]  /*2580*/  ULOP3.LUT UR9, UR9, 0xfefffff8, URZ, 0xc0, !UPT ;  /* 0xfefffff809097892 */ /* 0x000fe2000f8ec0ff */
[----:B------:R1:W3:Y:S01]  /*2590*/  SYNCS.PHASECHK.TRANS64.TRYWAIT P0, [UR8+0x68], R0 ;  /* 0x00006800ff0075a7 */ /* 0x0002e20008001108 */
[----:B------:R-:W-:Y:S02]  /*25a0*/  USHF.L.U32 UR10, UR28, 0x6, URZ ;  /* 0x000000061c0a7899 */ /* 0x000fe400080006ff */
[----:B------:R-:W-:Y:S02]  /*25b0*/  UIADD3.X UR35, UPT, UPT, URZ, UR47, URZ, UP0, !UPT ;  /* 0x0000002fff237290 */ /* 0x000fe400087fe4ff */
[----:B------:R-:W-:Y:S02]  /*25c0*/  UIADD3 UR8, UPT, UPT, UR17, 0x4300, URZ ;  /* 0x0000430011087890 */ /* 0x000fe4000fffe0ff */
[----:B------:R-:W-:Y:S02]  /*25d0*/  UPRMT UR7, UR7, 0x5410, URZ ;  /* 0x0000541007077896 */ /* 0x000fe400080000ff */
[----:B------:R-:W-:Y:S02]  /*25e0*/  UIADD3 UR32, UP3, UPT, UR46, 0x200, URZ ;  /* 0x000002002e207890 */ /* 0x000fe4000ff7e0ff */
[----:B------:R-:W-:Y:S02]  /*25f0*/  UIADD3 UR16, UPT, UPT, UR17, 0x1e300, URZ ;  /* 0x0001e30011107890 */ /* 0x000fe4000fffe0ff */
[----:B------:R-:W-:Y:S02]  /*2600*/  UIADD3.X UR33, UPT, UPT, URZ, UR47, URZ, UP3, !UPT ;  /* 0x0000002fff217290 */ /* 0x000fe40009ffe4ff */
[----:B------:R-:W-:Y:S02]  /*2610*/  UIADD3 UR31, UPT, UPT, UR20, 0x1, URZ ;  /* 0x00000001141f7890 */ /* 0x000fe4000fffe0ff */
[----:B------:R-:W-:Y:S02]  /*2620*/  UIADD3 UR29, UPT, UPT, UR21, 0x1, URZ ;  /* 0x00000001151d7890 */ /* 0x000fe4000fffe0ff */
[----:B------:R-:W-:Y:S02]  /*2630*/  UISETP.NE.AND UP2, UPT, UR31, UR43, UPT ;  /* 0x0000002b1f00728c */ /* 0x000fe4000bf45270 */
[----:B------:R-:W-:Y:S01]  /*2640*/  UIADD3 UR26, UPT, UPT, UR22, 0x1, URZ ;  /* 0x00000001161a7890 */ /* 0x000fe2000fffe0ff */
[----:B------:R-:W-:Y:S01]  /*2650*/  UMOV UR44, 0x0 ;  /* 0x00000000002c7882 */ /* 0x000fe20000000000 */
[----:B------:R-:W-:Y:S01]  /*2660*/  UMOV UR45, 0x10000000 ;  /* 0x10000000002d7882 */ /* 0x000fe20000000000 */
[----:B------:R-:W-:Y:S01]  /*2670*/  UMOV UR17, UR9 ;  /* 0x0000000900117c82 */ /* 0x000fe20008000000 */
[----:B------:R4:W-:Y:S01]  /*2680*/  UTMALDG.5D.IM2COL.2CTA [UR8], [UR34], UR7, desc[UR44] ;  /* 0x00002c08220073b4 */ /* 0x0009e20008261007 */
[----:B------:R-:W-:Y:S04]  /*2690*/  UMOV UR18, UR10 ;  /* 0x0000000a00127c82 */ /* 0x000fe80008000000 */
[----:B------:R-:W-:Y:S04]  /*26a0*/  @UP2 UIADD3 UR29, UPT, UPT, UR21, URZ, URZ ;  /* 0x000000ff151d2290 */ /* 0x000fe8000fffe0ff */
[----:B------:R-:W-:Y:S01]  /*26b0*/  UISETP.NE.AND UP1, UPT, UR29, UR40, UPT ;  /* 0x000000281d00728c */ /* 0x000fe2000bf25270 */
[----:B------:R2:W-:Y:S10]  /*26c0*/  UTMALDG.5D.2CTA [UR16], [UR32], desc[UR44] ;  /* 0x00002c10200075b4 */ /* 0x0005f40008221000 */
[----:B------:R-:W-:Y:S04]  /*26d0*/  @UP1 UIADD3 UR26, UPT, UPT, UR22, URZ, URZ ;  /* 0x000000ff161a1290 */ /* 0x000fe8000fffe0ff */
[----:B------:R-:W-:Y:S02]  /*26e0*/  UISETP.NE.AND UP0, UPT, UR26, UR41, UPT ;  /* 0x000000291a00728c */ /* 0x000fe4000bf05270 */
[----:B----4-:R-:W-:Y:S09]  /*26f0*/  UIADD3 UR8, UPT, UPT, UR28, 0x1, URZ ;  /* 0x000000011c087890 */ /* 0x010ff2000fffe0ff */
[----:B------:R-:W-:Y:S02]  /*2700*/  @UP0 UIADD3 UR8, UPT, UPT, UR28, URZ, URZ ;  /* 0x000000ff1c080290 */ /* 0x000fe4000fffe0ff */
[----:B------:R-:W-:Y:S02]  /*2710*/  UIADD3 UR7, UPT, UPT, UR37, -0x1, URZ ;  /* 0xffffffff25077890 */ /* 0x000fe4000fffe0ff */
[----:B--2---:R-:W-:Y:S02]  /*2720*/  USEL UR22, UR26, URZ, UP0 ;  /* 0x000000ff1a167287 */ /* 0x004fe40008000000 */
[----:B------:R-:W-:Y:S02]  /*2730*/  UISETP.GT.U32.AND UP0, UPT, UR37, 0x1, UPT ;  /* 0x000000012500788c */ /* 0x000fe4000bf04070 */
[----:B------:R-:W-:Y:S02]  /*2740*/  USEL UR20, UR31, URZ, UP2 ;  /* 0x000000ff1f147287 */ /* 0x000fe40009000000 */
[----:B------:R-:W-:Y:S01]  /*2750*/  USEL UR21, UR29, URZ, UP1 ;  /* 0x000000ff1d157287 */ /* 0x000fe20008800000 */
[----:B------:R-:W-:Y:S01]  /*2760*/  UMOV UR37, UR7 ;  /* 0x0000000700257c82 */ /* 0x000fe20008000000 */
[----:B------:R-:W-:Y:S01]  /*2770*/  UMOV UR7, UR30 ;  /* 0x0000001e00077c82 */ /* 0x000fe20008000000 */
[----:B------:R-:W-:Y:S02]  /*2780*/  UMOV UR28, UR8 ;  /* 0x00000008001c7c82 */ /* 0x000fe40008000000 */
[----:B-1----:R-:W-:Y:S07]  /*2790*/  BRA.U UP0, `(.L_x_36) ;  /* 0xfffffff900fc7547 */ /* 0x002fee000b83ffff */
.L_x_30:
[----:B------:R-:W-:Y:S01]  /*27a0*/  SHF.L.U32 R3, R2, 0x1f, RZ ;  /* 0x0000001f02037819 */ /* 0x000fe200000006ff */
[----:B------:R-:W-:-:S03]  /*27b0*/  NOP ;  /* 0x0000000000007918 */ /* 0x000fc60000000000 */
[----:B--23--:R-:W2:Y:S02]  /*27c0*/  SYNCS.PHASECHK.TRANS64.TRYWAIT P0, [UR36+0x120], R3 ;  /* 0x00012003ff0075a7 */ /* 0x00cea40008001124 */
[----:B--2---:R-:W-:Y:S05]  /*27d0*/  @!P0 BRA `(.L_x_37) ;  /* 0x0000007000fc8947 */ /* 0x004fea0003800000 */
.L_x_155:
[----:B------:R-:W2:Y:S01]  /*27e0*/  LDS.128 R4, [UR36+0x160] ;  /* 0x00016024ff047984 */ /* 0x000ea20008000c00 */
[----:B------:R-:W-:Y:S02]  /*27f0*/  UIADD3 UR4, UPT, UPT, UR36, 0x128, URZ ;  /* 0x0000012824047890 */ /* 0x000fe4000fffe0ff */
[----:B------:R-:W-:Y:S01]  /*2800*/  UISETP.GE.AND UP0, UPT, UR39, 0x1, UPT ;  /* 0x000000012700788c */ /* 0x000fe2000bf06270 */
[----:B------:R-:W-:Y:S01]  /*2810*/  @!PT LDS RZ, [RZ] ;  /* 0x00000000fffff984 */ /* 0x000fe20000000800 */
[----:B------:R-:W-:Y:S01]  /*2820*/  @!PT LDS RZ, [RZ] ;  /* 0x00000000fffff984 */ /* 0x000fe20000000800 */
[----:B------:R-:W-:Y:S01]  /*2830*/  @!PT LDS RZ, [RZ] ;  /* 0x00000000fffff984 */ /* 0x000fe20000000800 */
[----:B------:R-:W-:Y:S01]  /*2840*/  @!PT LDS RZ, [RZ] ;  /* 0x00000000fffff984 */ /* 0x000fe20000000800 */
[----:B------:R3:W-:Y:S06]  /*2850*/  MEMBAR.ALL.CTA ;  /* 0x0000000000007992 */ /* 0x0007ec0000008000 */
[----:B---3--:R-:W3:Y:S01]  /*2860*/  FENCE.VIEW.ASYNC.S ;  /* 0x00000000000073c6 */ /* 0x008ee20000000000 */
[----:B------:R-:W-:-:S09]  /*2870*/  UPRMT UR4, URZ, 0x654, UR4 ;  /* 0x00000654ff047896 */ /* 0x000fd20008000004 */
[----:B---3--:R-:W-:Y:S01]  /*2880*/  SYNCS.ARRIVE.TRANS64.RED.A1T0 RZ, [UR4], RZ ;  /* 0x000000ffffff79a7 */ /* 0x008fe20008100404 */
[----:B--2---:R-:W-:-:S13]  /*2890*/  LOP3.LUT P0, RZ, R6, 0x1, RZ, 0xc0, !PT ;  /* 0x0000000106ff7812 */ /* 0x004fda000780c0ff */
[----:B------:R-:W-:Y:S01]  /*28a0*/  VOTEU.ANY UP1, P0 ;  /* 0x0000000000ff7886 */ /* 0x000fe20000020100 */
[----:B------:R-:W-:-:S13]  /*28b0*/  PLOP3.LUT P0, PT, PT, PT, UP1, 0x80, 0x8 ;  /* 0x000000000008781c */ /* 0x000fda0003f0f018 */
[----:B-1----:R-:W-:Y:S02]  /*28c0*/  @P0 MOV R0, R4 ;  /* 0x0000000400000202 */ /* 0x002fe40000000f00 */
[----:B------:R-:W-:Y:S02]  /*28d0*/  @P0 LOP3.LUT R4, R5, 0xffff, RZ, 0xc0, !PT ;  /* 0x0000ffff05040812 */ /* 0x000fe400078ec0ff */
[----:B------:R-:W-:Y:S02]  /*28e0*/  @P0 R2UR UR6, R0 ;  /* 0x00000000000602ca */ /* 0x000fe400000e0000 */
[----:B------:R-:W-:-:S11]  /*28f0*/  @P0 R2UR UR5, R4 ;  /* 0x00000000040502ca */ /* 0x000fd600000e0000 */
[----:B------:R-:W-:Y:S02]  /*2900*/  @UP1 UMOV UR50, UR6 ;  /* 0x0000000600321c82 */ /* 0x000fe40008000000 */
[----:B------:R-:W-:Y:S01]  /*2910*/  @UP1 UMOV UR49, UR5 ;  /* 0x0000000500311c82 */ /* 0x000fe20008000000 */
[----:B------:R-:W-:Y:S05]  /*2920*/  BRA.U !UP0, `(.L_x_38) ;  /* 0x0000000108d47547 */ /* 0x000fea000b800000 */
[----:B------:R-:W1:Y:S01]  /*2930*/  LDCU.128 UR16, c[0x0][0xc10] ;  /* 0x00018200ff1077ac */ /* 0x000e620008000c00 */
[----:B------:R-:W2:Y:S01]  /*2940*/  LDCU UR21, c[0x0][0xc20] ;  /* 0x00018400ff1577ac */ /* 0x000ea20008000800 */
[----:B------:R-:W3:Y:S01]  /*2950*/  LDCU UR20, c[0x0][0xc0c] ;  /* 0x00018180ff1477ac */ /* 0x000ee20008000800 */
[----:B------:R-:W4:Y:S01]  /*2960*/  LDCU.64 UR12, c[0x0][0xc28] ;  /* 0x00018500ff0c77ac */ /* 0x000f220008000a00 */
[----:B------:R-:W-:Y:S02]  /*2970*/  UISETP.NE.AND UP3, UPT, UR39, 0x1, UPT ;  /* 0x000000012700788c */ /* 0x000fe4000bf65270 */
[----:B-1----:R-:W-:Y:S02]  /*2980*/  UIMAD.WIDE.U32 UR4, UR52, UR19, URZ ;  /* 0x00000013340472a5 */ /* 0x002fe4000f8e00ff */
[----:B------:R-:W-:Y:S02]  /*2990*/  UIMAD.WIDE.U32 UR6, UR53, UR16, URZ ;  /* 0x00000010350672a5 */ /* 0x000fe4000f8e00ff */
[----:B------:R-:W-:-:S02]  /*29a0*/  UISETP.NE.AND UP0, UPT, UR18, 0x1, UPT ;  /* 0x000000011200788c */ /* 0x000fc4000bf05270 */
[----:B------:R-:W-:Y:S01]  /*29b0*/  UIMAD.WIDE.U32 UR14, UR49, UR19, URZ ;  /* 0x00000013310e72a5 */ /* 0x000fe2000f8e00ff */
[----:B------:R-:W-:Y:S01]  /*29c0*/  UMOV UR4, UR5 ;  /* 0x0000000500047c82 */ /* 0x000fe20008000000 */
[----:B---3--:R-:W-:Y:S02]  /*29d0*/  UISETP.NE.AND UP2, UPT, UR20, 0x1, UPT ;  /* 0x000000011400788c */ /* 0x008fe4000bf45270 */
[----:B--2---:R-:W-:Y:S02]  /*29e0*/  USHF.R.U32.HI UR5, URZ, UR21, UR4 ;  /* 0x00000015ff057299 */ /* 0x004fe40008011604 */
[----:B------:R-:W-:Y:S01]  /*29f0*/  UIMAD.WIDE.U32 UR10, UR50, UR16, URZ ;  /* 0x00000010320a72a5 */ /* 0x000fe2000f8e00ff */
[----:B------:R-:W-:Y:S01]  /*2a00*/  UMOV UR4, UR7 ;  /* 0x0000000700047c82 */ /* 0x000fe20008000000 */
[----:B------:R-:W-:Y:S02]  /*2a10*/  USEL UR5, UR52, UR5, !UP0 ;  /* 0x0000000534057287 */ /* 0x000fe4000c000000 */
[----:B------:R-:W-:-:S02]  /*2a20*/  USHF.R.U32.HI UR4, URZ, UR17, UR4 ;  /* 0x00000011ff047299 */ /* 0x000fc40008011604 */
[----:B----4-:R-:W-:Y:S02]  /*2a30*/  UIMAD.WIDE.U32 UR8, UR5, UR12, URZ ;  /* 0x0000000c050872a5 */ /* 0x010fe4000f8e00ff */
[----:B------:R-:W-:Y:S01]  /*2a40*/  USEL UR6, UR53, UR4, !UP2 ;  /* 0x0000000435067287 */ /* 0x000fe2000d000000 */
[----:B------:R-:W-:Y:S02]  /*2a50*/  UMOV UR10, UR11 ;  /* 0x0000000b000a7c82 */ /* 0x000fe40008000000 */
[----:B------:R-:W-:Y:S01]  /*2a60*/  UMOV UR4, UR15 ;  /* 0x0000000f00047c82 */ /* 0x000fe20008000000 */
[----:B------:R-:W-:Y:S01]  /*2a70*/  UIMAD.WIDE.U32 UR14, UR6, UR12, URZ ;  /* 0x0000000c060e72a5 */ /* 0x000fe2000f8e00ff */
[----:B------:R-:W-:Y:S01]  /*2a80*/  UMOV UR8, UR9 ;  /* 0x0000000900087c82 */ /* 0x000fe20008000000 */
[----:B------:R-:W-:Y:S02]  /*2a90*/  USHF.R.U32.HI UR4, URZ, UR21, UR4 ;  /* 0x00000015ff047299 */ /* 0x000fe40008011604 */
[----:B------:R-:W-:-:S03]  /*2aa0*/  @UP3 USHF.R.U32.HI UR5, URZ, UR13, UR8 ;  /* 0x0000000dff053299 */ /* 0x000fc60008011608 */
[----:B------:R-:W-:Y:S01]  /*2ab0*/  UMOV UR14, UR15 ;  /* 0x0000000f000e7c82 */ /* 0x000fe20008000000 */
[----:B------:R-:W-:Y:S02]  /*2ac0*/  USHF.R.U32.HI UR17, URZ, UR17, UR10 ;  /* 0x00000011ff117299 */ /* 0x000fe4000801160a */
[----:B------:R-:W-:Y:S02]  /*2ad0*/  USEL UR4, UR49, UR4, !UP0 ;  /* 0x0000000431047287 */ /* 0x000fe4000c000000 */
[----:B------:R-:W-:Y:S02]  /*2ae0*/  @UP3 USHF.R.U32.HI UR6, URZ, UR13, UR14 ;  /* 0x0000000dff063299 */ /* 0x000fe4000801160e */
[----:B------:R-:W-:Y:S02]  /*2af0*/  UIMAD UR7, UR39, UR5, URZ ;  /* 0x00000005270772a4 */ /* 0x000fe4000f8e02ff */
[----:B------:R-:W-:Y:S02]  /*2b00*/  USEL UR5, UR50, UR17, !UP2 ;  /* 0x0000001132057287 */ /* 0x000fe4000d000000 */
[----:B------:R-:W-:-:S02]  /*2b10*/  UIMAD UR10, UR39, UR6, URZ ;  /* 0x00000006270a72a4 */ /* 0x000fc4000f8e02ff */
[----:B------:R-:W-:Y:S02]  /*2b20*/  UISETP.GE.AND UP0, UPT, UR4, UR7, UPT ;  /* 0x000000070400728c */ /* 0x000fe4000bf06270 */
[----:B------:R-:W-:Y:S02]  /*2b30*/  UIMAD.WIDE.U32 UR8, UR4, UR12, URZ ;  /* 0x0000000c040872a5 */ /* 0x000fe4000f8e00ff */
[----:B------:R-:W-:Y:S02]  /*2b40*/  UISETP.GE.OR UP0, UPT, UR5, UR10, UP0 ;  /* 0x0000000a0500728c */ /* 0x000fe40008706670 */
[----:B------:R-:W-:-:S03]  /*2b50*/  UIMAD.WIDE.U32 UR10, UR5, UR12, URZ ;  /* 0x0000000c050a72a5 */ /* 0x000fc6000f8e00ff */
[----:B------:R-:W-:Y:S01]  /*2b60*/  UMOV UR7, UR9 ;  /* 0x0000000900077c82 */ /* 0x000fe20008000000 */
[----:B------:R-:W-:Y:S02]  /*2b70*/  UIADD3 UR9, UPT, UPT, -UR4, URZ, URZ ;  /* 0x000000ff04097290 */ /* 0x000fe4000fffe1ff */
[----:B------:R-:W-:Y:S02]  /*2b80*/  USHF.R.U32.HI UR7, URZ, UR13, UR7 ;  /* 0x0000000dff077299 */ /* 0x000fe40008011607 */
[----:B------:R-:W-:Y:S02]  /*2b90*/  UIMAD UR10, UR18, UR9, UR49 ;  /* 0x00000009120a72a4 */ /* 0x000fe4000f8e0231 */
[----:B------:R-:W-:Y:S01]  /*2ba0*/  USEL UR7, UR4, UR7, !UP3 ;  /* 0x0000000704077287 */ /* 0x000fe2000d800000 */
[----:B------:R-:W-:Y:S01]  /*2bb0*/  @!UP0 UMOV UR8, UR11 ;  /* 0x0000000b00088c82 */ /* 0x000fe20008000000 */
[----:B------:R-:W-:Y:S02]  /*2bc0*/  UIADD3 UR11, UPT, UPT, -UR5, URZ, URZ ;  /* 0x000000ff050b7290 */ /* 0x000fe4000fffe1ff */
[----:B------:R-:W-:-:S02]  /*2bd0*/  @!UP0 USHF.R.U32.HI UR8, URZ, UR13, UR8 ;  /* 0x0000000dff088299 */ /* 0x000fc40008011608 */
[----:B------:R-:W-:Y:S02]  /*2be0*/  UIADD3 UR9, UPT, UPT, -UR7, URZ, URZ ;  /* 0x000000ff07097290 */ /* 0x000fe4000fffe1ff */
[----:B------:R-:W-:Y:S02]  /*2bf0*/  @!UP0 USEL UR8, UR5, UR8, !UP3 ;  /* 0x0000000805088287 */ /* 0x000fe4000d800000 */
[----:B------:R-:W-:Y:S02]  /*2c00*/  UIMAD UR9, UR39, UR9, UR4 ;  /* 0x00000009270972a4 */ /* 0x000fe4000f8e0204 */
[----:B------:R-:W-:Y:S02]  /*2c10*/  @!UP0 UIADD3 UR7, UPT, UPT, UR7, -UR8, URZ ;  /* 0x8000000807078290 */ /* 0x000fe4000fffe0ff */
[----:B------:R-:W-:Y:S02]  /*2c20*/  @!UP0 UIMAD UR8, UR9, UR6, UR8 ;  /* 0x00000006090882a4 */ /* 0x000fe4000f8e0208 */
[----:B------:R-:W-:-:S02]  /*2c30*/  @!UP0 UIMAD UR4, UR39, UR7, UR5 ;  /* 0x00000007270482a4 */ /* 0x000fc4000f8e0205 */
[----:B------:R-:W-:Y:S02]  /*2c40*/  UIMAD UR6, UR20, UR11, UR50 ;  /* 0x0000000b140672a4 */ /* 0x000fe4000f8e0232 */
[----:B------:R-:W-:Y:S01]  /*2c50*/  UIMAD UR49, UR4, UR18, UR10 ;  /* 0x00000012043172a4 */ /* 0x000fe2000f8e020a */
[----:B------:R-:W-:Y:S02]  /*2c60*/  @!UP0 UMOV UR5, UR8 ;  /* 0x0000000800058c82 */ /* 0x000fe40008000000 */
[----:B------:R-:W-:-:S12]  /*2c70*/  UIMAD UR50, UR5, UR20, UR6 ;  /* 0x00000014053272a4 */ /* 0x000fd8000f8e0206 */
.L_x_38:
[----:B------:R-:W1:Y:S02]  /*2c80*/  LDCU UR4, c[0x0][0xc30] ;  /* 0x00018600ff0477ac */ /* 0x000e640008000800 */
[----:B-1----:R-:W-:-:S09]  /*2c90*/  UISETP.NE.AND UP0, UPT, UR4, 0x1, UPT ;  /* 0x000000010400788c */ /* 0x002fd2000bf05270 */
[----:B------:R-:W-:Y:S05]  /*2ca0*/  BRA.U UP0, `(.L_x_39) ;  /* 0x0000000100447547 */ /* 0x000fea000b800000 */
[----:B------:R-:W1:Y:S01]  /*2cb0*/  LDCU.128 UR8, c[0x0][0xc10] ;  /* 0x00018200ff0877ac */ /* 0x000e620008000c00 */
[----:B------:R-:W2:Y:S01]  /*2cc0*/  LDCU UR12, c[0x0][0xc0c] ;  /* 0x00018180ff0c77ac */ /* 0x000ea20008000800 */
[----:B------:R-:W3:Y:S01]  /*2cd0*/  LDCU UR13, c[0x0][0xc20] ;  /* 0x00018400ff0d77ac */ /* 0x000ee20008000800 */
[----:B-1----:R-:W-:Y:S02]  /*2ce0*/  UIMAD.WIDE.U32 UR6, UR50, UR8, URZ ;  /* 0x00000008320672a5 */ /* 0x002fe4000f8e00ff */
[----:B------:R-:W-:Y:S02]  /*2cf0*/  UIMAD.WIDE.U32 UR4, UR49, UR11, URZ ;  /* 0x0000000b310472a5 */ /* 0x000fe4000f8e00ff */
[----:B--2---:R-:W-:Y:S02]  /*2d00*/  UISETP.NE.AND UP2, UPT, UR12, 0x1, UPT ;  /* 0x000000010c00788c */ /* 0x004fe4000bf45270 */
[----:B------:R-:W-:Y:S01]  /*2d10*/  UISETP.NE.AND UP0, UPT, UR10, 0x1, UPT ;  /* 0x000000010a00788c */ /* 0x000fe2000bf05270 */
[----:B------:R-:W-:-:S02]  /*2d20*/  UMOV UR6, UR7 ;  /* 0x0000000700067c82 */ /* 0x000fc40008000000 */
[----:B------:R-:W-:Y:S01]  /*2d30*/  UMOV UR4, UR5 ;  /* 0x0000000500047c82 */ /* 0x000fe20008000000 */
[----:B------:R-:W-:Y:S02]  /*2d40*/  USHF.R.U32.HI UR6, URZ, UR9, UR6 ;  /* 0x00000009ff067299 */ /* 0x000fe40008011606 */
[----:B---3--:R-:W-:Y:S02]  /*2d50*/  USHF.R.U32.HI UR4, URZ, UR13, UR4 ;  /* 0x0000000dff047299 */ /* 0x008fe40008011604 */
[----:B------:R-:W-:Y:S02]  /*2d60*/  USEL UR5, UR50, UR6, !UP2 ;  /* 0x0000000632057287 */ /* 0x000fe4000d000000 */
[----:B------:R-:W-:-:S04]  /*2d70*/  USEL UR4, UR49, UR4, !UP0 ;  /* 0x0000000431047287 */ /* 0x000fc8000c000000 */
[----:B------:R-:W-:Y:S02]  /*2d80*/  UIADD3 UR6, UPT, UPT, UR5, -UR4, URZ ;  /* 0x8000000405067290 */ /* 0x000fe4000fffe0ff */
[----:B------:R-:W-:Y:S02]  /*2d90*/  UIADD3 UR4, UPT, UPT, -UR5, UR4, URZ ;  /* 0x0000000405047290 */ /* 0x000fe4000fffe1ff */
[----:B------:R-:W-:Y:S02]  /*2da0*/  UIMAD UR49, UR6, UR10, UR49 ;  /* 0x0000000a063172a4 */ /* 0x000fe4000f8e0231 */
[----:B------:R-:W-:-:S12]  /*2db0*/  UIMAD UR50, UR4, UR12, UR50 ;  /* 0x0000000c043272a4 */ /* 0x000fd8000f8e0232 */
.L_x_39:
[----:B------:R-:W-:Y:S01]  /*2dc0*/  R2UR UR5, R48 ;  /* 0x00000000300572ca */ /* 0x000fe200000e0000 */
[----:B------:R-:W-:Y:S01]  /*2dd0*/  UMOV UR31, UR42 ;  /* 0x0000002a001f7c82 */ /* 0x000fe20008000000 */
[----:B------:R-:W-:Y:S02]  /*2de0*/  R2UR UR4, R47 ;  /* 0x000000002f0472ca */ /* 0x000fe400000e0000 */
[----:B------:R-:W-:Y:S02]  /*2df0*/  PLOP3.LUT P1, PT, PT, PT, PT, 0x80, 0x8 ;  /* 0x000000000008781c */ /* 0x000fe40003f2f070 */
[----:B------:R-:W-:-:S07]  /*2e00*/  LOP3.LUT R2, R2, 0x1, RZ, 0x3c, !PT ;  /* 0x0000000102027812 */ /* 0x000fce00078e3cff */
[----:B------:R-:W-:Y:S02]  /*2e10*/  UIADD3 UR45, UPT, UPT, UR50, UR5, URZ ;  /* 0x00000005322d7290 */ /* 0x000fe4000fffe0ff */
[----:B------:R-:W-:Y:S01]  /*2e20*/  UIADD3 UR19, UPT, UPT, UR49, UR4, URZ ;  /* 0x0000000431137290 */ /* 0x000fe2000fffe0ff */
[----:B------:R-:W-:Y:S11]  /*2e30*/  BRA.U UP1, `(.L_x_40) ;  /* 0xffffffe901b07547 */ /* 0x000ff6000b83ffff */
[----:B------:R-:W-:Y:S01]  /*2e40*/  UIADD3 UR36, UPT, UPT, UR36, 0x68, URZ ;  /* 0x0000006824247890 */ /* 0x000fe2000fffe0ff */
[----:B------:R-:W-:-:S03]  /*2e50*/  MOV R2, UR27 ;  /* 0x0000001b00027c02 */ /* 0x000fc60008000f00 */
[----:B------:R-:W-:Y:S01]  /*2e60*/  ULEA UR4, UR30, UR36, 0x3 ;  /* 0x000000241e047291 */ /* 0x000fe2000f8e18ff */
[----:B------:R-:W-:-:S08]  /*2e70*/  SHF.L.U32 R2, R2, 0x1f, RZ ;  /* 0x0000001f02027819 */ /* 0x000fd000000006ff */
[----:B------:R-:W1:Y:S02]  /*2e80*/  SYNCS.PHASECHK.TRANS64.TRYWAIT P0, [UR4], R2 ;  /* 0x00000002ff0075a7 */ /* 0x000e640008001104 */
[----:B-1----:R-:W-:Y:S05]  /*2e90*/  @!P0 BRA `(.L_x_41) ;  /* 0x0000006c00648947 */ /* 0x002fea0003800000 */
.L_x_157:
[----:B------:R-:W-:-:S04]  /*2ea0*/  UIADD3 UR4, UPT, UPT, UR30, 0x1, URZ ;  /* 0x000000011e047890 */ /* 0x000fc8000fffe0ff */
[----:B------:R-:W-:-:S04]  /*2eb0*/  UISETP.NE.AND UP0, UPT, UR4, 0xd, UPT ;  /* 0x0000000d0400788c */ /* 0x000fc8000bf05270 */
[----:B------:R-:W-:Y:S02]  /*2ec0*/  USEL UR5, URZ, 0x1, UP0 ;  /* 0x00000001ff057887 */ /* 0x000fe40008000000 */
[----:B------:R-:W-:Y:S02]  /*2ed0*/  USEL UR4, UR4, URZ, UP0 ;  /* 0x000000ff04047287 */ /* 0x000fe40008000000 */
[----:B------:R-:W-:Y:S02]  /*2ee0*/  ULOP3.LUT UR6, UR27, UR5, URZ, 0x3c, !UPT ;  /* 0x000000051b067292 */ /* 0x000fe4000f8e3cff */
[----:B------:R-:W-:-:S04]  /*2ef0*/  ULEA UR5, UR4, UR36, 0x3 ;  /* 0x0000002404057291 */ /* 0x000fc8000f8e18ff */
[----:B-1----:R-:W-:-:S04]  /*2f00*/  MOV R2, UR6 ;  /* 0x0000000600027c02 */ /* 0x002fc80008000f00 */
[----:B------:R-:W-:-:S04]  /*2f10*/  SHF.L.U32 R2, R2, 0x1f, RZ ;  /* 0x0000001f02027819 */ /* 0x000fc800000006ff */
[----:B------:R-:W1:Y:S02]  /*2f20*/  SYNCS.PHASECHK.TRANS64.TRYWAIT P0, [UR5], R2 ;  /* 0x00000002ff0075a7 */ /* 0x000e640008001105 */
[----:B-1----:R-:W-:Y:S05]  /*2f30*/  @!P0 BRA `(.L_x_42) ;  /* 0x0000006c00548947 */ /* 0x002fea0003800000 */
.L_x_159:
        /* <DEDUP_REMOVED lines=10> */
.L_x_161:
        /* <DEDUP_REMOVED lines=10> */
.L_x_163:
        /* <DEDUP_REMOVED lines=10> */
.L_x_165:
        /* <DEDUP_REMOVED lines=10> */
.L_x_167:
        /* <DEDUP_REMOVED lines=10> */
.L_x_169:
        /* <DEDUP_REMOVED lines=10> */
.L_x_171:
        /* <DEDUP_REMOVED lines=10> */
.L_x_173:
        /* <DEDUP_REMOVED lines=10> */
.L_x_175:
        /* <DEDUP_REMOVED lines=10> */
.L_x_177:
        /* <DEDUP_REMOVED lines=10> */
.L_x_179:
[----:B------:R-:W-:-:S04]  /*3580*/  UIADD3 UR4, UPT, UPT, UR4, 0x1, URZ ;  /* 0x0000000104047890 */ /* 0x000fc8000fffe0ff */
[----:B------:R-:W-:-:S04]  /*3590*/  UISETP.NE.AND UP0, UPT, UR4, 0xd, UPT ;  /* 0x0000000d0400788c */ /* 0x000fc8000bf05270 */
[----:B------:R-:W-:Y:S02]  /*35a0*/  USEL UR5, URZ, 0x1, UP0 ;  /* 0x00000001ff057887 */ /* 0x000fe40008000000 */
[----:B------:R-:W-:Y:S02]  /*35b0*/  USEL UR4, UR4, URZ, UP0 ;  /* 0x000000ff04047287 */ /* 0x000fe40008000000 */
[----:B------:R-:W-:Y:S02]  /*35c0*/  ULOP3.LUT UR5, UR6, UR5, URZ, 0x3c, !UPT ;  /* 0x0000000506057292 */ /* 0x000fe4000f8e3cff */
[----:B------:R-:W-:-:S04]  /*35d0*/  ULEA UR4, UR4, UR36, 0x3 ;  /* 0x0000002404047291 */ /* 0x000fc8000f8e18ff */
[----:B-1----:R-:W-:Y:S02]  /*35e0*/  IMAD.U32 R2, RZ, RZ, UR5 ;  /* 0x00000005ff027e24 */ /* 0x002fe4000f8e00ff */
[----:B------:R-:W-:-:S03]  /*35f0*/  MOV R0, UR4 ;  /* 0x0000000400007c02 */ /* 0x000fc60008000f00 */
[----:B------:R-:W-:-:S07]  /*3600*/  SHF.L.U32 R2, R2, 0x1f, RZ ;  /* 0x0000001f02027819 */ /* 0x000fce00000006ff */
.L_x_53:
[----:B-1----:R1:W2:Y:S02]  /*3610*/  SYNCS.PHASECHK.TRANS64.TRYWAIT P0, [R0+URZ], R2 ;  /* 0x00000002000075a7 */ /* 0x0022a400080011ff */
[----:B--2---:R-:W-:Y:S05]  /*3620*/  @!P0 NANOSLEEP.SYNCS 0x989680 ;  /* 0x009896800000895d */ /* 0x004fea0003900000 */
[----:B------:R-:W2:Y:S02]  /*3630*/  @!P0 SYNCS.PHASECHK.TRANS64 P0, [R0+URZ], R2 ;  /* 0x00000002000085a7 */ /* 0x000ea400080010ff */
[----:B--2---:R-:W-:Y:S05]  /*3640*/  @P0 EXIT ;  /* 0x000000000000094d */ /* 0x004fea0003800000 */
[----:B------:R-:W-:Y:S05]  /*3650*/  BRA `(.L_x_53) ;  /* 0xfffffffc00ec7947 */ /* 0x000fea000383ffff */
.L_x_22:
[----:B------:R-:W2:Y:S02]  /*3660*/  S2UR UR4, SR_CgaCtaId ;  /* 0x00000000000479c3 */ /* 0x000ea40000008800 */
[----:B--2---:R-:W-:-:S04]  /*3670*/  UISETP.NE.AND UP0, UPT, UR4, URZ, UPT ;  /* 0x000000ff0400728c */ /* 0x004fc8000bf05270 */
[----:B------:R-:W-:-:S09]  /*3680*/  UISETP.NE.OR UP0, UPT, UR18, 0x1, UP0 ;  /* 0x000000011200788c */ /* 0x000fd20008705670 */
[----:B------:R-:W-:Y:S05]  /*3690*/  BRA.U UP0, `(.L_x_54) ;  /* 0x0000000100b47547 */ /* 0x000fea000b800000 */
[----:B------:R-:W2:Y:S01]  /*36a0*/  S2UR UR5, SR_CgaCtaId ;  /* 0x00000000000579c3 */ /* 0x000ea20000008800 */
[----:B------:R-:W-:Y:S01]  /*36b0*/  UMOV UR4, 0x400 ;  /* 0x0000040000047882 */ /* 0x000fe20000000000 */
[----:B------:R-:W-:Y:S01]  /*36c0*/  HFMA2 R2, -RZ, RZ, 0, 5.9604644775390625e-08 ;  /* 0x00000001ff027431 */ /* 0x000fe200000001ff */
[----:B------:R-:W-:Y:S01]  /*36d0*/  ISETP.GE.U32.AND P0, PT, R3, 0x2, PT ;  /* 0x000000020300780c */ /* 0x000fe20003f06070 */
[----:B------:R-:W-:Y:S01]  /*36e0*/  IMAD.MOV.U32 R8, RZ, RZ, RZ ;  /* 0x000000ffff087224 */ /* 0x000fe200078e00ff */
[----:B--2---:R-:W-:-:S04]  /*36f0*/  ULEA UR4, UR5, UR4, 0x18 ;  /* 0x0000000405047291 */ /* 0x004fc8000f8ec0ff */
[----:B------:R-:W-:Y:S02]  /*3700*/  UIADD3 UR5, UPT, UPT, UR4, 0x128, URZ ;  /* 0x0000012804057890 */ /* 0x000fe4000fffe0ff */
[----:B------:R-:W-:Y:S02]  /*3710*/  UIADD3 UR8, UPT, UPT, UR4, 0x120, URZ ;  /* 0x0000012004087890 */ /* 0x000fe4000fffe0ff */
[----:B------:R-:W-:-:S12]  /*3720*/  UPRMT UR5, URZ, 0x654, UR5 ;  /* 0x00000654ff057896 */ /* 0x000fd80008000005 */
.L_x_57:
[----:B------:R-:W-:Y:S01]  /*3730*/  SHF.L.U32 R6, R2, 0x1f, RZ ;  /* 0x0000001f02067819 */ /* 0x000fe200000006ff */
[----:B------:R-:W-:Y:S02]  /*3740*/  IMAD.U32 R4, RZ, RZ, UR8 ;  /* 0x00000008ff047e24 */ /* 0x000fe4000f8e00ff */
[----:B------:R-:W-:Y:S01]  /*3750*/  @!P0 IMAD.MOV.U32 R5, RZ, RZ, 0x10 ;  /* 0x00000010ff058424 */ /* 0x000fe200078e00ff */
[----:B------:R-:W2:Y:S02]  /*3760*/  SYNCS.PHASECHK.TRANS64.TRYWAIT P1, [UR4+0x128], R6 ;  /* 0x00012806ff0075a7 */ /* 0x000ea40008021104 */
[----:B------:R-:W-:-:S04]  /*3770*/  PRMT R4, R3, 0x654, R4 ;  /* 0x0000065403047816 */ /* 0x000fc80000000004 */
[----:B------:R-:W-:Y:S01]  /*3780*/  SEL R0, R4, R0, !P0 ;  /* 0x0000000004007207 */ /* 0x000fe20004000000 */
[----:B--2---:R-:W-:Y:S06]  /*3790*/  @!P1 BRA `(.L_x_55) ;  /* 0x0000006800449947 */ /* 0x004fec0003800000 */
.L_x_181:
[----:B------:R-:W-:Y:S01]  /*37a0*/  UIADD3 UR6, UPT, UPT, UR4, 0x160, URZ ;  /* 0x0000016004067890 */ /* 0x000fe2000fffe0ff */
[----:B------:R3:W-:Y:S01]  /*37b0*/  @!P0 SYNCS.ARRIVE.TRANS64.RED RZ, [R0+URZ], R5 ;  /* 0x0000000500ff89a7 */ /* 0x0007e200080004ff */
[----:B------:R-:W-:Y:S01]  /*37c0*/  UIADD3 UR7, UPT, UPT, UR4, 0x120, URZ ;  /* 0x0000012004077890 */ /* 0x000fe2000fffe0ff */
[----:B------:R-:W-:-:S08]  /*37d0*/  LOP3.LUT R2, R2, 0x1, RZ, 0x3c, !PT ;  /* 0x0000000102027812 */ /* 0x000fd000078e3cff */
[----:B------:R-:W-:Y:S06]  /*37e0*/  UGETNEXTWORKID.BROADCAST [UR6], [UR7] ;  /* 0x00000000060073ca */ /* 0x000fec0008000100 */
[----:B---3--:R-:W-:-:S04]  /*37f0*/  SHF.L.U32 R5, R8, 0x1f, RZ ;  /* 0x0000001f08057819 */ /* 0x008fc800000006ff */
[----:B------:R-:W3:Y:S02]  /*3800*/  SYNCS.PHASECHK.TRANS64.TRYWAIT P1, [UR4+0x120], R5 ;  /* 0x00012005ff0075a7 */ /* 0x000ee40008021104 */
[----:B---3--:R-:W-:Y:S05]  /*3810*/  @!P1 BRA `(.L_x_56) ;  /* 0x00000068003c9947 */ /* 0x008fea0003800000 */
.L_x_183:
[----:B--2---:R-:W2:Y:S01]  /*3820*/  LDS.128 R4, [UR4+0x160] ;  /* 0x00016004ff047984 */ /* 0x004ea20008000c00 */
[----:B------:R-:W-:Y:S01]  /*3830*/  LOP3.LUT R8, R8, 0x1, RZ, 0x3c, !PT ;  /* 0x0000000108087812 */ /* 0x000fe200078e3cff */
[----:B------:R-:W-:Y:S01]  /*3840*/  @!PT LDS RZ, [RZ] ;  /* 0x00000000fffff984 */ /* 0x000fe20000000800 */
[----:B------:R-:W-:Y:S01]  /*3850*/  @!PT LDS RZ, [RZ] ;  /* 0x00000000fffff984 */ /* 0x000fe20000000800 */
[----:B------:R-:W-:Y:S01]  /*3860*/  @!PT LDS RZ, [RZ] ;  /* 0x00000000fffff984 */ /* 0x000fe20000000800 */
[----:B------:R-:W-:Y:S01]  /*3870*/  @!PT LDS RZ, [RZ] ;  /* 0x00000000fffff984 */ /* 0x000fe20000000800 */
[----:B------:R3:W-:Y:S06]  /*3880*/  MEMBAR.ALL.CTA ;  /* 0x0000000000007992 */ /* 0x0007ec0000008000 */
[----:B---3--:R-:W3:Y:S02]  /*3890*/  FENCE.VIEW.ASYNC.S ;  /* 0x00000000000073c6 */ /* 0x008ee40000000000 */
[----:B---3--:R-:W-:Y:S01]  /*38a0*/  SYNCS.ARRIVE.TRANS64.RED.A1T0 RZ, [UR5], RZ ;  /* 0x000000ffffff79a7 */ /* 0x008fe20008100405 */
[----:B--2---:R-:W-:-:S13]  /*38b0*/  LOP3.LUT P1, RZ, R6, 0x1, RZ, 0xc0, !PT ;  /* 0x0000000106ff7812 */ /* 0x004fda000782c0ff */
[----:B------:R-:W-:Y:S05]  /*38c0*/  @P1 BRA `(.L_x_57) ;  /* 0xfffffffc00981947 */ /* 0x000fea000383ffff */
[----:B------:R-:W-:-:S04]  /*38d0*/  SHF.L.U32 R0, R2, 0x1f, RZ ;  /* 0x0000001f02007819 */ /* 0x000fc800000006ff */
[----:B------:R-:W2:Y:S02]  /*38e0*/  SYNCS.PHASECHK.TRANS64 P0, [UR4+0x128], R0 ;  /* 0x00012800ff0075a7 */ /* 0x000ea40008001004 */
[----:B-12---:R-:W-:Y:S05]  /*38f0*/  @P0 EXIT ;  /* 0x000000000000094d */ /* 0x006fea0003800000 */
[----:B------:R-:W-:-:S07]  /*3900*/  MOV R0, UR4 ;  /* 0x0000000400007c02 */ /* 0x000fce0008000f00 */
.L_x_58:
[----:B-1----:R-:W-:-:S04]  /*3910*/  SHF.L.U32 R3, R2, 0x1f, RZ ;  /* 0x0000001f02037819 */ /* 0x002fc800000006ff */
[----:B------:R1:W2:Y:S03]  /*3920*/  SYNCS.PHASECHK.TRANS64.TRYWAIT P0, [R0+URZ+0x128], R3 ;  /* 0x00012803000075a7 */ /* 0x0002a600080011ff */
[----:B--2---:R-:W-:Y:S05]  /*3930*/  @!P0 NANOSLEEP.SYNCS 0x989680 ;  /* 0x009896800000895d */ /* 0x004fea0003900000 */
[----:B------:R-:W2:Y:S02]  /*3940*/  @!P0 SYNCS.PHASECHK.TRANS64 P0, [R0+URZ+0x128], R3 ;  /* 0x00012803000085a7 */ /* 0x000ea400080010ff */
[----:B--2---:R-:W-:Y:S05]  /*3950*/  @P0 EXIT ;  /* 0x000000000000094d */ /* 0x004fea0003800000 */
[----:B------:R-:W-:Y:S05]  /*3960*/  BRA `(.L_x_58) ;  /* 0xfffffffc00e87947 */ /* 0x000fea000383ffff */
.L_x_54:
[----:B------:R-:W-:Y:S05]  /*3970*/  BRA.U UP4, `(.L_x_59) ;  /* 0x0000001104a87547 */ /* 0x000fea000b800000 */
[----:B------:R-:W2:Y:S01]  /*3980*/  S2UR UR4, SR_CgaCtaId ;  /* 0x00000000000479c3 */ /* 0x000ea20000008800 */
[----:B------:R-:W-:Y:S01]  /*3990*/  UMOV UR5, 0x40 ;  /* 0x0000004000057882 */ /* 0x000fe20000000000 */
[----:B------:R-:W-:Y:S01]  /*39a0*/  NOP ;  /* 0x0000000000007918 */ /* 0x000fe20000000000 */
[----:B------:R-:W-:Y:S01]  /*39b0*/  UMOV UR6, 0x400 ;  /* 0x0000040000067882 */ /* 0x000fe20000000000 */
[----:B--2---:R-:W-:Y:S02]  /*39c0*/  ULEA UR5, UR4, UR5, 0x18 ;  /* 0x0000000504057291 */ /* 0x004fe4000f8ec0ff */
[----:B------:R-:W-:-:S07]  /*39d0*/  ULEA UR6, UR4, UR6, 0x18 ;  /* 0x0000000604067291 */ /* 0x000fce000f8ec0ff */
[----:B------:R-:W2:Y:S02]  /*39e0*/  LDS.U8 R3, [UR5+0x1c] ;  /* 0x00001c05ff037984 */ /* 0x000ea40008000000 */
[----:B--2---:R-:W-:-:S13]  /*39f0*/  ISETP.NE.AND P0, PT, R3, RZ, PT ;  /* 0x000000ff0300720c */ /* 0x004fda0003f05270 */
[----:B------:R-:W-:Y:S05]  /*3a00*/  @P0 BRA `(.L_x_60) ;  /* 0x0000000400080947 */ /* 0x000fea0003800000 */
[----:B------:R-:W-:Y:S02]  /*3a10*/  UISETP.NE.U32.AND UP1, UPT, UR38, 0x1, UPT ;  /* 0x000000012600788c */ /* 0x000fe4000bf25070 */
[----:B------:R-:W-:-:S07]  /*3a20*/  UIADD3 UR7, UPT, UPT, UR5, 0x8, URZ ;  /* 0x0000000805077890 */ /* 0x000fce000fffe0ff */
[----:B------:R-:W-:Y:S05]  /*3a30*/  BRA.U !UP1, `(.L_x_61) ;  /* 0x00000001099c7547 */ /* 0x000fea000b800000 */
[----:B------:R-:W-:Y:S01]  /*3a40*/  ELECT P0, URZ, PT ;  /* 0x0000000000ff782f */ /* 0x000fe20003800000 */
[----:B------:R-:W-:-:S12]  /*3a50*/  BSSY B0, `(.L_x_61) ;  /* 0x0000025000007945 */ /* 0x000fd80003800000 */
[----:B------:R-:W-:Y:S05]  /*3a60*/  @!P0 BRA `(.L_x_62) ;  /* 0x00000000008c8947 */ /* 0x000fea0003800000 */
[----:B------:R-:W-:-:S05]  /*3a70*/  UMOV UR4, 0x10 ;  /* 0x0000001000047882 */ /* 0x000fca0000000000 */
[----:B------:R-:W-:Y:S04]  /*3a80*/  DEPBAR.LE SB2, 0x36 ;  /* 0x0000ad800000791a */ /* 0x000fe80000000000 */
[----:B------:R-:W2:Y:S02]  /*3a90*/  UTCATOMSWS.2CTA.FIND_AND_SET.ALIGN UP0, UR4, UR4 ;  /* 0x00000004000475e3 */ /* 0x000ea40008200800 */
[----:B--2---:R-:W-:Y:S01]  /*3aa0*/  MOV R10, UR4 ;  /* 0x00000004000a7c02 */ /* 0x004fe20008000f00 */
[----:B------:R-:W-:Y:S06]  /*3ab0*/  BRA.U UP0, `(.L_x_63) ;  /* 0x0000000100187547 */ /* 0x000fec000b800000 */
.L_x_64:
[----:B------:R-:W-:Y:S05]  /*3ac0*/  NANOSLEEP 0x64 ;  /* 0x000000640000795d */ /* 0x000fea0003800000 */
[----:B------:R-:W-:-:S05]  /*3ad0*/  UMOV UR4, 0x10 ;  /* 0x0000001000047882 */ /* 0x000fca0000000000 */
[----:B------:R-:W-:Y:S04]  /*3ae0*/  DEPBAR.LE SB2, 0x36 ;  /* 0x0000ad800000791a */ /* 0x000fe80000000000 */
[----:B------:R-:W2:Y:S02]  /*3af0*/  UTCATOMSWS.2CTA.FIND_AND_SET.ALIGN UP0, UR4, UR4 ;  /* 0x00000004000475e3 */ /* 0x000ea40008200800 */
[----:B--2---:R-:W-:Y:S01]  /*3b00*/  MOV R10, UR4 ;  /* 0x00000004000a7c02 */ /* 0x004fe20008000f00 */
[----:B------:R-:W-:Y:S05]  /*3b10*/  BRA.U !UP0, `(.L_x_64) ;  /* 0xfffffffd08e87547 */ /* 0x000fea000b83ffff */
.L_x_63:
[----:B------:R-:W2:Y:S01]  /*3b20*/  LDS R6, [UR5+0x10] ;  /* 0x00001005ff067984 */ /* 0x000ea20008000800 */
[----:B------:R-:W-:Y:S01]  /*3b30*/  IMAD.U32 R3, RZ, RZ, UR6 ;  /* 0x00000006ff037e24 */ /* 0x000fe2000f8e00ff */
[----:B------:R-:W-:-:S03]  /*3b40*/  MOV R4, UR37 ;  /* 0x0000002500047c02 */ /* 0x000fc60008000f00 */
[----:B------:R-:W-:Y:S01]  /*3b50*/  VIADD R3, R3, 0x170 ;  /* 0x0000017003037836 */ /* 0x000fe20000000000 */
[----:B--2---:R-:W-:-:S04]  /*3b60*/  SHF.L.U32 R6, R6, 0x1f, RZ ;  /* 0x0000001f06067819 */ /* 0x004fc800000006ff */
[----:B------:R-:W2:Y:S02]  /*3b70*/  SYNCS.PHASECHK.TRANS64.TRYWAIT P0, [UR5+0x8], R6 ;  /* 0x00000806ff0075a7 */ /* 0x000ea40008001105 */
[----:B--2---:R-:W-:Y:S05]  /*3b80*/  @P0 BRA `(.L_x_65) ;  /* 0x0000000000080947 */ /* 0x004fea0003800000 */
[----:B------:R-:W2:Y:S02]  /*3b90*/  SYNCS.PHASECHK.TRANS64.TRYWAIT P0, [UR5+0x8], R6 ;  /* 0x00000806ff0075a7 */ /* 0x000ea40008001105 */
[----:B--2---:R-:W-:Y:S05]  /*3ba0*/  @!P0 BRA `(.L_x_66) ;  /* 0x0000006400708947 */ /* 0x004fea0003800000 */
.L_x_65:
[----:B------:R-:W-:Y:S01]  /*3bb0*/  PRMT R4, R4, 0x654, R3 ;  /* 0x0000065404047816 */ /* 0x000fe20000000003 */
[----:B------:R-:W-:Y:S01]  /*3bc0*/  HFMA2 R3, -RZ, RZ, 0, 5.9604644775390625e-08 ;  /* 0x00000001ff037431 */ /* 0x000fe200000001ff */
[----:B------:R-:W-:Y:S01]  /*3bd0*/  UPRMT UR4, UR37, 0x654, UR7 ;  /* 0x0000065425047896 */ /* 0x000fe20008000007 */
[----:B------:R-:W-:Y:S02]  /*3be0*/  IMAD.MOV.U32 R8, RZ, RZ, 0xffff ;  /* 0x0000ffffff087424 */ /* 0x000fe400078e00ff */
[----:B--2---:R-:W-:Y:S02]  /*3bf0*/  IMAD.MOV.U32 R6, RZ, RZ, 0x4 ;  /* 0x00000004ff067424 */ /* 0x004fe400078e00ff */
[----:B------:R-:W-:Y:S01]  /*3c00*/  IMAD.SHL.U32 R9, R10, 0x20, RZ ;  /* 0x000000200a097824 */ /* 0x000fe200078e00ff */
[----:B------:R-:W-:Y:S02]  /*3c10*/  MOV R5, UR4 ;  /* 0x0000000400057c02 */ /* 0x000fe40008000f00 */
[-C--:B------:R-:W-:Y:S01]  /*3c20*/  SHF.L.U32 R8, R8, R10.reuse, RZ ;  /* 0x0000000a08087219 */ /* 0x080fe200000006ff */
[----:B------:R2:W-:Y:S01]  /*3c30*/  SYNCS.ARRIVE.TRANS64.RED RZ, [UR4], R6 ;  /* 0x00000006ffff79a7 */ /* 0x0005e20008000404 */
[----:B------:R-:W-:Y:S01]  /*3c40*/  SHF.L.U32 R7, R3, R10, RZ ;  /* 0x0000000a03077219 */ /* 0x000fe200000006ff */
[----:B------:R2:W-:Y:S04]  /*3c50*/  STS [UR6+0x170], R9 ;  /* 0x00017009ff007988 */ /* 0x0005e80008000806 */
[----:B------:R2:W-:Y:S04]  /*3c60*/  STAS [R4.64], R10 ;  /* 0x0000000a04007dbd */ /* 0x0005e8000c0008ff */
[----:B------:R2:W-:Y:S04]  /*3c70*/  ATOMS.OR RZ, [UR5+0x14], R8 ;  /* 0x00001408ffff798c */ /* 0x0005e8000b000005 */
[----:B------:R2:W-:Y:S04]  /*3c80*/  ATOMS.OR RZ, [UR5+0x18], R7 ;  /* 0x00001807ffff798c */ /* 0x0005e8000b000005 */
[----:B------:R2:W-:Y:S02]  /*3c90*/  ATOMS.XOR RZ, [UR5+0x10], R3 ;  /* 0x00001003ffff798c */ /* 0x0005e4000b800005 */
.L_x_62:
[----:B-1----:R-:W-:Y:S05]  /*3ca0*/  BSYNC B0 ;  /* 0x0000000000007941 */ /* 0x002fea0003800000 */
.L_x_61:
[----:B------:R-:W-:Y:S05]  /*3cb0*/  BRA.U UP1, `(.L_x_67) ;  /* 0x00000001016c7547 */ /* 0x000fea000b800000 */
[----:B------:R-:W-:-:S03]  /*3cc0*/  UMOV UR4, 0xffffffff ;  /* 0xffffffff00047882 */ /* 0x000fc60000000000 */
[----:B------:R-:W-:Y:S05]  /*3cd0*/  BRA.DIV UR4, `(.L_x_68) ;  /* 0x00000066043c7947 */ /* 0x000fea000b800000 */
[----:B------:R-:W-:-:S13]  /*3ce0*/  ELECT P6, URZ, PT ;  /* 0x0000000000ff782f */ /* 0x000fda00038c0000 */
.L_x_186:
[----:B------:R-:W-:Y:S05]  /*3cf0*/  @!P6 BRA `(.L_x_67) ;  /* 0x00000000005ce947 */ /* 0x000fea0003800000 */
[----:B--2---:R-:W2:Y:S02]  /*3d00*/  LDS R4, [UR5+0x10] ;  /* 0x00001005ff047984 */ /* 0x004ea40008000800 */
[----:B--2---:R-:W-:-:S04]  /*3d10*/  SHF.L.U32 R4, R4, 0x1f, RZ ;  /* 0x0000001f04047819 */ /* 0x004fc800000006ff */
[----:B------:R-:W2:Y:S02]  /*3d20*/  SYNCS.PHASECHK.TRANS64.TRYWAIT P0, [UR5+0x8], R4 ;  /* 0x00000804ff0075a7 */ /* 0x000ea40008001105 */
[----:B--2---:R-:W-:Y:S05]  /*3d30*/  @P0 BRA `(.L_x_69) ;  /* 0x0000000000080947 */ /* 0x004fea0003800000 */
[----:B------:R-:W2:Y:S02]  /*3d40*/  SYNCS.PHASECHK.TRANS64.TRYWAIT P0, [UR5+0x8], R4 ;  /* 0x00000804ff0075a7 */ /* 0x000ea40008001105 */
[----:B--2---:R-:W-:Y:S05]  /*3d50*/  @!P0 BRA `(.L_x_70) ;  /* 0x00000064003c8947 */ /* 0x004fea0003800000 */
.L_x_69:
[----:B------:R-:W3:Y:S01]  /*3d60*/  LDS R6, [UR6+0x170] ;  /* 0x00017006ff067984 */ /* 0x000ee20008000800 */
[----:B--2---:R-:W-:Y:S02]  /*3d70*/  HFMA2 R3, -RZ, RZ, 0, 5.9604644775390625e-08 ;  /* 0x00000001ff037431 */ /* 0x004fe400000001ff */
[----:B------:R-:W-:Y:S01]  /*3d80*/  IMAD.MOV.U32 R4, RZ, RZ, 0xffff ;  /* 0x0000ffffff047424 */ /* 0x000fe200078e00ff */
[----:B------:R-:W-:Y:S01]  /*3d90*/  UPRMT UR4, UR37, 0x654, UR7 ;  /* 0x0000065425047896 */ /* 0x000fe20008000007 */
[----:B---3--:R-:W-:-:S03]  /*3da0*/  IMAD.SHL.U32 R5, R6, 0x20, RZ ;  /* 0x0000002006057824 */ /* 0x008fc600078e00ff */
[-C--:B------:R-:W-:Y:S02]  /*3db0*/  SHF.L.U32 R4, R4, R6.reuse, RZ ;  /* 0x0000000604047219 */ /* 0x080fe400000006ff */
[----:B------:R-:W-:Y:S01]  /*3dc0*/  SHF.L.U32 R6, R3, R6, RZ ;  /* 0x0000000603067219 */ /* 0x000fe200000006ff */
[----:B------:R3:W-:Y:S04]  /*3dd0*/  STS [UR6+0x170], R5 ;  /* 0x00017005ff007988 */ /* 0x0007e80008000806 */
[----:B------:R3:W-:Y:S04]  /*3de0*/  ATOMS.OR RZ, [UR5+0x14], R4 ;  /* 0x00001404ffff798c */ /* 0x0007e8000b000005 */
[----:B------:R3:W-:Y:S01]  /*3df0*/  ATOMS.OR RZ, [UR5+0x18], R6 ;  /* 0x00001806ffff798c */ /* 0x0007e2000b000005 */
[----:B------:R-:W-:Y:S03]  /*3e00*/  SYNCS.ARRIVE.TRANS64.RED.A1T0 RZ, [UR4], RZ ;  /* 0x000000ffffff79a7 */ /* 0x000fe60008100404 */
[----:B------:R3:W-:Y:S01]  /*3e10*/  ATOMS.XOR RZ, [UR5+0x10], R3 ;  /* 0x00001003ffff798c */ /* 0x0007e2000b800005 */
[----:B------:R-:W-:Y:S05]  /*3e20*/  BRA `(.L_x_67) ;  /* 0x0000000000107947 */ /* 0x000fea0003800000 */
.L_x_60:
[----:B------:R-:W-:Y:S02]  /*3e30*/  MOV R3, 0xffffffff ;  /* 0xffffffff00037802 */ /* 0x000fe40000000f00 */
[----:B------:R-:W-:-:S03]  /*3e40*/  MOV R4, 0x3e70 ;  /* 0x00003e7000047802 */ /* 0x000fc60000000f00 */
[----:B------:R2:W-:Y:S04]  /*3e50*/  STS [UR6+0x170], R3 ;  /* 0x00017003ff007988 */ /* 0x0005e80008000806 */
[----:B-12--5:R-:W-:Y:S05]  /*3e60*/  CALL.REL.NOINC `($__internal_1_$__cuda_sm10x_tcgen05_guardrail_trap_phase_invalid_during_alloc) ;  /* 0x0000006800ec7944 */ /* 0x026fea0003c00000 */
.L_x_67:
[----:B------:R-:W-:Y:S05]  /*3e70*/  WARPSYNC.ALL ;  /* 0x0000000000007948 */ /* 0x000fea0003800000 */
[----:B------:R-:W4:Y:S01]  /*3e80*/  S2UR UR20, SR_CgaCtaId ;  /* 0x00000000001479c3 */ /* 0x000f220000008800 */
[----:B------:R-:W-:Y:S01]  /*3e90*/  UMOV UR4, 0x400 ;  /* 0x0000040000047882 */ /* 0x000fe20000000000 */
[----:B------:R-:W-:-:S06]  /*3ea0*/  NOP ;  /* 0x0000000000007918 */ /* 0x000fcc0000000000 */
[----:B------:R-:W-:Y:S06]  /*3eb0*/  BAR.ARV 0x6, 0xa0 ;  /* 0x0182800000007b1d */ /* 0x000fec0000002000 */
[----:B------:R-:W1:Y:S01]  /*3ec0*/  LDCU.64 UR6, c[0x0][0x388] ;  /* 0x00007100ff0677ac */ /* 0x000e620008000a00 */
[----:B------:R-:W-:Y:S01]  /*3ed0*/  LOP3.LUT R2, R2, 0xffff, RZ, 0xc0, !PT ;  /* 0x0000ffff02027812 */ /* 0x000fe200078ec0ff */
[----:B--2---:R-:W-:Y:S01]  /*3ee0*/  IMAD.MOV.U32 R8, RZ, RZ, 0x1 ;  /* 0x00000001ff087424 */ /* 0x004fe200078e00ff */
[----:B------:R-:W-:Y:S01]  /*3ef0*/  LOP3.LUT R0, R0, 0xffff, RZ, 0xc0, !PT ;  /* 0x0000ffff00007812 */ /* 0x000fe200078ec0ff */
[----:B------:R-:W2:Y:S01]  /*3f00*/  LDCU.64 UR8, c[0x0][0x390] ;  /* 0x00007200ff0877ac */ /* 0x000ea20008000a00 */
[----:B------:R-:W-:Y:S01]  /*3f10*/  R2UR UR21, R2 ;  /* 0x00000000021572ca */ /* 0x000fe200000e0000 */
[----:B------:R-:W-:Y:S01]  /*3f20*/  IMAD.MOV.U32 R2, RZ, RZ, RZ ;  /* 0x000000ffff027224 */ /* 0x000fe200078e00ff */
[----:B------:R-:W-:Y:S01]  /*3f30*/  R2UR UR35, R0 ;  /* 0x00000000002372ca */ /* 0x000fe200000e0000 */
[----:B------:R-:W-:Y:S01]  /*3f40*/  IMAD.MOV.U32 R0, RZ, RZ, RZ ;  /* 0x000000ffff007224 */ /* 0x000fe200078e00ff */
[----:B------:R-:W-:Y:S01]  /*3f50*/  UMOV UR24, URZ ;  /* 0x000000ff00187c82 */ /* 0x000fe20008000000 */
[----:B----4-:R-:W-:Y:S01]  /*3f60*/  ULEA UR20, UR20, UR4, 0x18 ;  /* 0x0000000414147291 */ /* 0x010fe2000f8ec0ff */
[----:B------:R-:W-:Y:S01]  /*3f70*/  UMOV UR19, URZ ;  /* 0x000000ff00137c82 */ /* 0x000fe20008000000 */
[----:B------:R-:W-:-:S02]  /*3f80*/  UISETP.NE.AND UP3, UPT, UR38, URZ, UPT ;  /* 0x000000ff2600728c */ /* 0x000fc4000bf65270 */
[----:B------:R-:W-:Y:S01]  /*3f90*/  UIADD3 UR34, UPT, UPT, UR20, 0x128, URZ ;  /* 0x0000012814227890 */ /* 0x000fe2000fffe0ff */
[----:B------:R-:W-:Y:S01]  /*3fa0*/  UMOV UR32, 0x0 ;  /* 0x0000000000207882 */ /* 0x000fe20000000000 */
[----:B-1----:R-:W-:-:S03]  /*3fb0*/  UIADD3 UR4, UPT, UPT, UR6, 0x3f, URZ ;  /* 0x0000003f06047890 */ /* 0x002fc6000fffe0ff */
[----:B---3--:R-:W1:Y:S01]  /*3fc0*/  LDS R3, [UR20+0x170] ;  /* 0x00017014ff037984 */ /* 0x008e620008000800 */
[----:B------:R-:W-:Y:S01]  /*3fd0*/  UMOV UR33, 0x8200490 ;  /* 0x0820049000217882 */ /* 0x000fe20000000000 */
[----:B------:R-:W-:Y:S02]  /*3fe0*/  UPRMT UR34, URZ, 0x654, UR34 ;  /* 0x00000654ff227896 */ /* 0x000fe40008000022 */
[----:B------:R-:W-:Y:S01]  /*3ff0*/  USHF.R.S32.HI UR5, URZ, 0x1f, UR4 ;  /* 0x0000001fff057899 */ /* 0x000fe20008011404 */
[----:B------:R-:W-:Y:S01]  /*4000*/  UMOV UR30, 0x0 ;  /* 0x00000000001e7882 */ /* 0x000fe20000000000 */
[----:B------:R-:W-:Y:S02]  /*4010*/  UMOV UR31, 0x8200490 ;  /* 0x08200490001f7882 */ /* 0x000fe40000000000 */
[----:B------:R-:W-:Y:S02]  /*4020*/  ULEA.HI UR4, UR5, UR4, URZ, 0x6 ;  /* 0x0000000405047291 */ /* 0x000fe4000f8f30ff */
[----:B------:R-:W-:-:S02]  /*4030*/  UIADD3 UR5, UPT, UPT, UR20, 0x4300, URZ ;  /* 0x0000430014057890 */ /* 0x000fc4000fffe0ff */
[----:B------:R-:W-:Y:S02]  /*4040*/  USHF.R.S32.HI UR4, URZ, 0x6, UR4 ;  /* 0x00000006ff047899 */ /* 0x000fe40008011404 */
[----:B------:R-:W-:Y:S02]  /*4050*/  USHF.R.U32.HI UR5, URZ, 0x4, UR5 ;  /* 0x00000004ff057899 */ /* 0x000fe40008011605 */
[----:B------:R-:W-:Y:S02]  /*4060*/  UIMAD UR4, UR4, UR7, URZ ;  /* 0x00000007040472a4 */ /* 0x000fe4000f8e02ff */
[----:B------:R-:W-:Y:S02]  /*4070*/  ULOP3.LUT UR5, UR5, 0x3fff, URZ, 0xc0, !UPT ;  /* 0x00003fff05057892 */ /* 0x000fe4000f8ec0ff */
[----:B--2---:R-:W-:Y:S02]  /*4080*/  UIMAD UR4, UR4, UR8, URZ ;  /* 0x00000008040472a4 */ /* 0x004fe4000f8e02ff */
[----:B------:R-:W-:-:S02]  /*4090*/  ULOP3.LUT UR22, UR5, 0x10000, URZ, 0xfc, !UPT ;  /* 0x0001000005167892 */ /* 0x000fc4000f8efcff */
[----:B------:R-:W-:Y:S02]  /*40a0*/  UIMAD UR9, UR4, UR9, URZ ;  /* 0x00000009040972a4 */ /* 0x000fe4000f8e02ff */
[----:B------:R-:W-:Y:S02]  /*40b0*/  UIADD3 UR4, UPT, UPT, UR20, 0x1e300, URZ ;  /* 0x0001e30014047890 */ /* 0x000fe4000fffe0ff */
[----:B------:R-:W-:Y:S02]  /*40c0*/  UIADD3 UR36, UPT, UPT, UR9, -0x1, URZ ;  /* 0xffffffff09247890 */ /* 0x000fe4000fffe0ff */
[----:B------:R-:W-:Y:S02]  /*40d0*/  USHF.R.U32.HI UR4, URZ, 0x4, UR4 ;  /* 0x00000004ff047899 */ /* 0x000fe40008011604 */
[----:B------:R-:W-:Y:S02]  /*40e0*/  UISETP.GE.AND UP4, UPT, UR9, 0x1, UPT ;  /* 0x000000010900788c */ /* 0x000fe4000bf86270 */
[----:B------:R-:W-:Y:S01]  /*40f0*/  ULOP3.LUT UR4, UR4, 0x3fff, URZ, 0xc0, !UPT ;  /* 0x00003fff04047892 */ /* 0x000fe2000f8ec0ff */
[----:B------:R-:W-:Y:S01]  /*4100*/  UMOV UR28, 0x0 ;  /* 0x00000000001c7882 */ /* 0x000fe20000000000 */
[----:B------:R-:W-:-:S02]  /*4110*/  UMOV UR29, 0x8200490 ;  /* 0x08200490001d7882 */ /* 0x000fc40000000000 */
[----:B------:R-:W-:Y:S01]  /*4120*/  ULOP3.LUT UR23, UR4, 0x10000, URZ, 0xfc, !UPT ;  /* 0x0001000004177892 */ /* 0x000fe2000f8efcff */
[C---:B-1----:R-:W-:Y:S01]  /*4130*/  VIADD R5, R3.reuse, 0x40 ;  /* 0x0000004003057836 */ /* 0x042fe20000000000 */
[----:B------:R-:W-:Y:S01]  /*4140*/  LOP3.LUT R4, R3, 0xffff, RZ, 0xc0, !PT ;  /* 0x0000ffff03047812 */ /* 0x000fe200078ec0ff */
[----:B------:R-:W-:Y:S01]  /*4150*/  UMOV UR26, 0x0 ;  /* 0x00000000001a7882 */ /* 0x000fe20000000000 */
[----:B------:R-:W-:Y:S02]  /*4160*/  UMOV UR27, 0x8200490 ;  /* 0x08200490001b7882 */ /* 0x000fe40000000000 */
[----:B------:R-:W-:-:S05]  /*4170*/  LOP3.LUT R5, R5, 0xffff, RZ, 0xc0, !PT ;  /* 0x0000ffff05057812 */ /* 0x000fca00078ec0ff */
[----:B------:R1:W-:Y:S02]  /*4180*/  STL.64 [R1], R4 ;  /* 0x0000000401007387 */ /* 0x0003e40000100a00 */
.L_x_79:
[----:B-1----:R-:W-:-:S04]  /*4190*/  SHF.L.U32 R5, R2, 0x1f, RZ ;  /* 0x0000001f02057819 */ /* 0x002fc800000006ff */
[----:B------:R-:W1:Y:S02]  /*41a0*/  SYNCS.PHASECHK.TRANS64.TRYWAIT P0, [UR20+0x120], R5 ;  /* 0x00012005ff0075a7 */ /* 0x000e640008001114 */
[----:B-1-34-:R-:W-:Y:S05]  /*41b0*/  @!P0 BRA `(.L_x_71) ;  /* 0x00000060003c8947 */ /* 0x01afea0003800000 */
.L_x_188:
[----:B-1----:R-:W1:Y:S01]  /*41c0*/  LDS.128 R4, [UR20+0x160] ;  /* 0x00016014ff047984 */ /* 0x002e620008000c00 */
[----:B------:R-:W-:Y:S01]  /*41d0*/  ULEA UR25, UR24, UR20, 0x3 ;  /* 0x0000001418197291 */ /* 0x000fe2000f8e18ff */
[----:B------:R-:W-:Y:S01]  /*41e0*/  @!PT LDS RZ, [RZ] ;  /* 0x00000000fffff984 */ /* 0x000fe20000000800 */
[----:B------:R-:W-:Y:S01]  /*41f0*/  @!PT LDS RZ, [RZ] ;  /* 0x00000000fffff984 */ /* 0x000fe20000000800 */
[----:B------:R-:W-:Y:S01]  /*4200*/  @!PT LDS RZ, [RZ] ;  /* 0x00000000fffff984 */ /* 0x000fe20000000800 */
[----:B------:R-:W-:Y:S01]  /*4210*/  @!PT LDS RZ, [RZ] ;  /* 0x00000000fffff984 */ /* 0x000fe20000000800 */
[----:B------:R2:W-:Y:S06]  /*4220*/  MEMBAR.ALL.CTA ;  /* 0x0000000000007992 */ /* 0x0005ec0000008000 */
[----:B--2---:R-:W2:Y:S02]  /*4230*/  FENCE.VIEW.ASYNC.S ;  /* 0x00000000000073c6 */ /* 0x004ea40000000000 */
[----:B--2---:R-:W-:Y:S01]  /*4240*/  SYNCS.ARRIVE.TRANS64.RED.A1T0 RZ, [UR34], RZ ;  /* 0x000000ffffff79a7 */ /* 0x004fe20008100422 */
[----:B-1----:R-:W-:Y:S01]  /*4250*/  LOP3.LUT P3, RZ, R6, 0x1, RZ, 0xc0, !PT ;  /* 0x0000000106ff7812 */ /* 0x002fe2000786c0ff */
[----:B------:R-:W-:-:S12]  /*4260*/  BRA.U UP3, `(.L_x_72) ;  /* 0x00000001030c7547 */ /* 0x000fd8000b800000 */
[----:B------:R-:W-:-:S04]  /*4270*/  SHF.L.U32 R5, R8, 0x1f, RZ ;  /* 0x0000001f08057819 */ /* 0x000fc800000006ff */
[----:B------:R-:W1:Y:S02]  /*4280*/  SYNCS.PHASECHK.TRANS64.TRYWAIT P0, [UR25+0x140], R5 ;  /* 0x00014005ff0075a7 */ /* 0x000e640008001119 */
[----:B-1----:R-:W-:Y:S05]  /*4290*/  @!P0 BRA `(.L_x_73) ;  /* 0x00000060001c8947 */ /* 0x002fea0003800000 */
.L_x_72:
[----:B------:R-:W-:Y:S05]  /*42a0*/  BRA.U UP3, `(.L_x_74) ;  /* 0x0000000503047547 */ /* 0x000fea000b800000 */
[----:B------:R-:W-:Y:S05]  /*42b0*/  BRA.U !UP4, `(.L_x_75) ;  /* 0x000000010cf47547 */ /* 0x000fea000b800000 */
[----:B------:R-:W-:Y:S01]  /*42c0*/  ULEA UR4, UR24, UR43, 0x2 ;  /* 0x0000002b18047291 */ /* 0x000fe2000f8e10ff */
[----:B-1----:R-:W-:-:S08]  /*42d0*/  SHF.L.U32 R4, R0, 0x1f, RZ ;  /* 0x0000001f00047819 */ /* 0x002fd000000006ff */
[----:B------:R-:W5:Y:S01]  /*42e0*/  LDL R5, [UR4] ;  /* 0x00000004ff057983 */ /* 0x000f620008100800 */
[----:B------:R-:W-:Y:S02]  /*42f0*/  ULEA UR4, UR19, UR20, 0x3 ;  /* 0x0000001413047291 */ /* 0x000fe4000f8e18ff */
[----:B------:R-:W-:Y:S01]  /*4300*/  UPLOP3.LUT UP2, UPT, UPT, UPT, UPT, 0x40, 0x4 ;  /* 0x000000000004789c */ /* 0x000fe20003f4e870 */
[----:B------:R-:W-:-:S06]  /*4310*/  UMOV UR17, UR36 ;  /* 0x0000002400117c82 */ /* 0x000fcc0008000000 */
[----:B------:R1:W2:Y:S01]  /*4320*/  SYNCS.PHASECHK.TRANS64.TRYWAIT P2, [UR4], R4 ;  /* 0x00000004ff0075a7 */ /* 0x0002a20008041104 */
[----:B------:R-:W-:-:S05]  /*4330*/  UMOV UR4, UR19 ;  /* 0x0000001300047c82 */ /* 0x000fca0008000000 */
.L_x_78:
[----:B------:R-:W-:Y:S01]  /*4340*/  ULEA UR18, UR4, UR20, 0x3 ;  /* 0x0000001404127291 */ /* 0x000fe2000f8e18ff */
[----:B--234-:R-:W-:Y:S11]  /*4350*/  @P2 BRA `(.L_x_76) ;  /* 0x00000000000c2947 */ /* 0x01cff60003800000 */
[----:B------:R-:W-:Y:S04]  /*4360*/  SHF.L.U32 R6, R0, 0x1f, RZ ;  /* 0x0000001f00067819 */ /* 0x000fe800000006ff */
[----:B------:R-:W2:Y:S02]  /*4370*/  SYNCS.PHASECHK.TRANS64.TRYWAIT P0, [UR18], R6 ;  /* 0x00000006ff0075a7 */ /* 0x000ea40008001112 */
[----:B--2---:R-:W-:Y:S05]  /*4380*/  @!P0 BRA `(.L_x_77) ;  /* 0x0000005c00f88947 */ /* 0x004fea0003800000 */
.L_x_76:
[----:B------:R-:W-:Y:S01]  /*4390*/  UISETP.NE.AND UP0, UPT, UR17, URZ, UPT ;  /* 0x000000ff1100728c */ /* 0x000fe2000bf05270 */
[----:B------:R-:W-:Y:S01]  /*43a0*/  PLOP3.LUT P2, PT, PT, PT, PT, 0x80, 0x8 ;  /* 0x000000000008781c */ /* 0x000fe20003f4f070 */
[----:B------:R-:W-:Y:S02]  /*43b0*/  UIADD3 UR5, UPT, UPT, UR4, 0x1, URZ ;  /* 0x0000000104057890 */ /* 0x000fe4000fffe0ff */
[----:B------:R-:W-:Y:S02]  /*43c0*/  ULEA UR10, UR4, UR23, 0x9 ;  /* 0x00000017040a7291 */ /* 0x000fe4000f8e48ff */
[----:B------:R-:W-:Y:S01]  /*43d0*/  UISETP.NE.AND UP1, UPT, UR5, 0xd, UPT ;  /* 0x0000000d0500788c */ /* 0x000fe2000bf25270 */
[----:B------:R-:W-:Y:S01]  /*43e0*/  PLOP3.LUT P0, PT, PT, PT, UP0, 0x80, 0x8 ;  /* 0x000000000008781c */ /* 0x000fe20003f0f008 */
[----:B------:R-:W-:Y:S02]  /*43f0*/  ULEA UR14, UR4, UR22, 0x9 ;  /* 0x00000016040e7291 */ /* 0x000fe4000f8e48ff */
[----:B------:R-:W-:Y:S02]  /*4400*/  USEL UR6, URZ, 0x1, UP1 ;  /* 0x00000001ff067887 */ /* 0x000fe40008800000 */
[----:B------:R-:W-:Y:S01]  /*4410*/  USEL UR19, UR5, URZ, UP1 ;  /* 0x000000ff05137287 */ /* 0x000fe20008800000 */
[----:B------:R-:W-:Y:S11]  /*4420*/  ELECT P1, URZ, PT ;  /* 0x0000000000ff782f */ /* 0x000ff60003820000 */
[----:B------:R-:W-:Y:S02]  /*4430*/  @!UPT UIADD3 URZ, UPT, UPT, URZ, URZ, URZ ;  /* 0x000000fffffff290 */ /* 0x000fe4000fffe0ff */
[C---:B-----5:R-:W-:Y:S01]  /*4440*/  @P1 R2UR.BROADCAST UR4, R5.reuse ;  /* 0x00000000050412ca */ /* 0x060fe200008e0000 */
[----:B------:R-:W-:Y:S01]  /*4450*/  @UP0 ULEA UR5, UR19, UR20, 0x3 ;  /* 0x0000001413050291 */ /* 0x000fe2000f8e18ff */
[----:B------:R-:W-:Y:S01]  /*4460*/  LOP3.LUT R0, R0, UR6, RZ, 0x3c, !PT ;  /* 0x0000000600007c12 */ /* 0x000fe2000f8e3cff */
[----:B------:R-:W-:Y:S02]  /*4470*/  UIADD3 UR8, UPT, UPT, UR10, 0x2, URZ ;  /* 0x000000020a087890 */ /* 0x000fe4000fffe0ff */
[----:B------:R-:W-:Y:S01]  /*4480*/  UIADD3 UR6, UPT, UPT, UR14, 0x2, URZ ;  /* 0x000000020e067890 */ /* 0x000fe2000fffe0ff */
[----:B-1----:R-:W-:Y:S01]  /*4490*/  @P0 SHF.L.U32 R4, R0, 0x1f, RZ ;  /* 0x0000001f00040819 */ /* 0x002fe200000006ff */
[----:B------:R-:W-:Y:S01]  /*44a0*/  UIADD3 UR12, UPT, UPT, UR10, 0x4, URZ ;  /* 0x000000040a0c7890 */ /* 0x000fe2000fffe0ff */
[----:B------:R-:W-:Y:S02]  /*44b0*/  UMOV UR11, 0x40004040 ;  /* 0x40004040000b7882 */ /* 0x000fe40000000000 */
[----:B------:R3:W4:Y:S01]  /*44c0*/  @P0 SYNCS.PHASECHK.TRANS64.TRYWAIT P2, [UR5], R4 ;  /* 0x00000004ff0005a7 */ /* 0x0007220008041105 */
[----:B------:R-:W-:Y:S11]  /*44d0*/  ELECT P0, URZ, PT ;  /* 0x0000000000ff782f */ /* 0x000ff60003800000 */
[----:B------:R-:W-:Y:S02]  /*44e0*/  @!UPT UIADD3 URZ, UPT, UPT, URZ, URZ, URZ ;  /* 0x000000fffffff290 */ /* 0x000fe4000fffe0ff */
[C---:B------:R-:W-:Y:S02]  /*44f0*/  @P0 R2UR.BROADCAST UR16, R5.reuse ;  /* 0x00000000051002ca */ /* 0x040fe400008e0000 */
[----:B------:R-:W-:Y:S01]  /*4500*/  ELECT P0, URZ, PT ;  /* 0x0000000000ff782f */ /* 0x000fe20003800000 */
[----:B------:R-:W-:Y:S01]  /*4510*/  UMOV UR15, 0x40004040 ;  /* 0x40004040000f7882 */ /* 0x000fe20000000000 */
[----:B------:R-:W-:Y:S01]  /*4520*/  UMOV UR9, 0x40004040 ;  /* 0x4000404000097882 */ /* 0x000fe20000000000 */
[----:B------:R1:W-:Y:S01]  /*4530*/  UTCHMMA.2CTA gdesc[UR14], gdesc[UR10], tmem[UR4], tmem[UR32], idesc[UR33], UP2 ;  /* 0x00ff200a0e0075ea */ /* 0x0003e20009200004 */
[----:B------:R-:W-:Y:S01]  /*4540*/  UPLOP3.LUT UP2, UPT, UPT, UPT, UPT, 0x80, 0x8 ;  /* 0x000000000008789c */ /* 0x000fe20003f4f070 */
[----:B------:R-:W-:Y:S01]  /*4550*/  UMOV UR7, 0x40004040 ;  /* 0x4000404000077882 */ /* 0x000fe20000000000 */
[----:B------:R-:W-:Y:S01]  /*4560*/  UMOV UR13, 0x40004040 ;  /* 0x40004040000d7882 */ /* 0x000fe20000000000 */
[----:B------:R-:W-:Y:S04]  /*4570*/  UMOV UR5, 0x40004040 ;  /* 0x4000404000057882 */ /* 0x000fe80000000000 */
[----:B------:R2:W-:Y:S01]  /*4580*/  UTCHMMA.2CTA gdesc[UR6], gdesc[UR8], tmem[UR16], tmem[UR30], idesc[UR31], UPT ;  /* 0x00ff1e08060075ea */ /* 0x0005e2000ba00010 */
[----:B-1----:R-:W-:Y:S01]  /*4590*/  UIADD3 UR4, UPT, UPT, UR14, 0x4, URZ ;  /* 0x000000040e047890 */ /* 0x002fe2000fffe0ff */
[C---:B------:R-:W-:Y:S02]  /*45a0*/  @P0 R2UR.BROADCAST UR15, R5.reuse ;  /* 0x00000000050f02ca */ /* 0x040fe400008e0000 */
[----:B------:R-:W-:Y:S01]  /*45b0*/  ELECT P0, URZ, PT ;  /* 0x0000000000ff782f */ /* 0x000fe20003800000 */
[----:B------:R-:W-:Y:S02]  /*45c0*/  UIADD3 UR10, UPT, UPT, UR10, 0x6, URZ ;  /* 0x000000060a0a7890 */ /* 0x000fe4000fffe0ff */
[----:B--2---:R-:W-:Y:S10]  /*45d0*/  UIADD3 UR6, UPT, UPT, UR14, 0x6, URZ ;  /* 0x000000060e067890 */ /* 0x004ff4000fffe0ff */
[----:B------:R-:W-:Y:S01]  /*45e0*/  @P0 R2UR.BROADCAST UR9, R5 ;  /* 0x00000000050902ca */ /* 0x000fe200008e0000 */
[----:B------:R-:W-:Y:S01]  /*45f0*/  UIADD3 UR8, UPT, UPT, UR18, 0x68, URZ ;  /* 0x0000006812087890 */ /* 0x000fe2000fffe0ff */
[----:B------:R1:W-:Y:S11]  /*4600*/  UTCHMMA.2CTA gdesc[UR4], gdesc[UR12], tmem[UR15], tmem[UR28], idesc[UR29], UPT ;  /* 0x00ff1c0c040075ea */ /* 0x0003f6000ba0000f */
[----:B------:R3:W-:Y:S01]  /*4610*/  UTCHMMA.2CTA gdesc[UR6], gdesc[UR10], tmem[UR9], tmem[UR26], idesc[UR27], UPT ;  /* 0x00ff1a0a060075ea */ /* 0x0007e2000ba00009 */
[----:B------:R3:W-:Y:S01]  /*4620*/  UTCBAR.2CTA.MULTICAST [UR8], URZ, UR21 ;  /* 0x000000ff080073e9 */ /* 0x0007e20008200815 */
[----:B-1----:R-:W-:Y:S02]  /*4630*/  UIADD3 UR4, UPT, UPT, UR17, 0x1, URZ ;  /* 0x0000000111047890 */ /* 0x002fe4000fffe0ff */
[----:B------:R-:W-:Y:S02]  /*4640*/  UIADD3 UR5, UPT, UPT, UR17, -0x1, URZ ;  /* 0xffffffff11057890 */ /* 0x000fe4000fffe0ff */
[----:B------:R-:W-:Y:S03]  /*4650*/  UISETP.GT.U32.AND UP0, UPT, UR4, 0x1, UPT ;  /* 0x000000010400788c */ /* 0x000fe6000bf04070 */
[----:B------:R-:W-:Y:S02]  /*4660*/  UMOV UR4, UR19 ;  /* 0x0000001300047c82 */ /* 0x000fe40008000000 */
[----:B------:R-:W-:Y:S04]  /*4670*/  UMOV UR17, UR5 ;  /* 0x0000000500117c82 */ /* 0x000fe80008000000 */
[----:B------:R-:W-:Y:S05]  /*4680*/  BRA.U UP0, `(.L_x_78) ;  /* 0xfffffffd002c7547 */ /* 0x000fea000b83ffff */
.L_x_75:
[----:B------:R-:W-:-:S09]  /*4690*/  UIADD3 UR4, UPT, UPT, UR25, 0x130, URZ ;  /* 0x0000013019047890 */ /* 0x000fd2000fffe0ff */
[----:B------:R2:W-:Y:S01]  /*46a0*/  UTCBAR.2CTA.MULTICAST [UR4], URZ, UR35 ;  /* 0x000000ff040073e9 */ /* 0x0005e20008200823 */
[----:B------:R-:W-:Y:S02]  /*46b0*/  NOP ;  /* 0x0000000000007918 */ /* 0x000fe40000000000 */
.L_x_74:
[----:B--2---:R-:W-:Y:S01]  /*46c0*/  UIADD3 UR4, UPT, UPT, UR24, 0x1, URZ ;  /* 0x0000000118047890 */ /* 0x004fe2000fffe0ff */
[----:B------:R-:W-:-:S03]  /*46d0*/  LOP3.LUT R2, R2, 0x1, RZ, 0x3c, !PT ;  /* 0x0000000102027812 */ /* 0x000fc600078e3cff */
[----:B------:R-:W-:-:S04]  /*46e0*/  UISETP.NE.AND UP0, UPT, UR4, 0x2, UPT ;  /* 0x000000020400788c */ /* 0x000fc8000bf05270 */
[----:B------:R-:W-:Y:S02]  /*46f0*/  USEL UR5, URZ, 0x1, UP0 ;  /* 0x00000001ff057887 */ /* 0x000fe40008000000 */
[----:B------:R-:W-:-:S04]  /*4700*/  USEL UR24, UR4, URZ, UP0 ;  /* 0x000000ff04187287 */ /* 0x000fc80008000000 */
[----:B------:R-:W-:Y:S01]  /*4710*/  LOP3.LUT R8, R8, UR5, RZ, 0x3c, !PT ;  /* 0x0000000508087c12 */ /* 0x000fe2000f8e3cff */
[----:B------:R-:W-:Y:S07]  /*4720*/  @P3 BRA `(.L_x_79) ;  /* 0xfffffff800983947 */ /* 0x000fee000383ffff */
[----:B---3--:R-:W2:Y:S01]  /*4730*/  S2UR UR8, SR_CgaCtaId ;  /* 0x00000000000879c3 */ /* 0x008ea20000008800 */
[----:B------:R-:W-:Y:S01]  /*4740*/  ELECT P0, URZ, PT ;  /* 0x0000000000ff782f */ /* 0x000fe20003800000 */
[----:B------:R-:W-:Y:S01]  /*4750*/  HFMA2 R0, -RZ, RZ, 0, 5.9604644775390625e-08 ;  /* 0x00000001ff007431 */ /* 0x000fe200000001ff */
[----:B------:R-:W-:-:S05]  /*4760*/  UMOV UR4, 0x40 ;  /* 0x0000004000047882 */ /* 0x000fca0000000000 */
[----:B------:R-:W-:Y:S01]  /*4770*/  UVIRTCOUNT.DEALLOC.SMPOOL 0x80 ;  /* 0x000000800000784c */ /* 0x000fe20000000000 */
[----:B------:R-:W-:Y:S02]  /*4780*/  UISETP.NE.AND UP0, UPT, UR38, URZ, UPT ;  /* 0x000000ff2600728c */ /* 0x000fe4000bf05270 */
[----:B--2---:R-:W-:-:S09]  /*4790*/  ULEA UR8, UR8, UR4, 0x18 ;  /* 0x0000000408087291 */ /* 0x004fd2000f8ec0ff */
[----:B------:R2:W-:Y:S01]  /*47a0*/  @P0 STS.U8 [UR8+0x1c], R0 ;  /* 0x00001c00ff000988 */ /* 0x0005e20008000008 */
[----:B------:R-:W-:Y:S05]  /*47b0*/  BRA.U UP0, `(.L_x_80) ;  /* 0x0000000100587547 */ /* 0x000fea000b800000 */
[----:B------:R-:W-:Y:S01]  /*47c0*/  UIADD3 UR5, UPT, UPT, UR20, 0x140, URZ ;  /* 0x0000014014057890 */ /* 0x000fe2000fffe0ff */
[----:B------:R-:W-:-:S03]  /*47d0*/  SHF.L.U32 R2, R8, 0x1f, RZ ;  /* 0x0000001f08027819 */ /* 0x000fc600000006ff */
[----:B------:R-:W-:-:S09]  /*47e0*/  ULEA UR4, UR24, UR5, 0x3 ;  /* 0x0000000518047291 */ /* 0x000fd2000f8e18ff */
[----:B------:R-:W3:Y:S02]  /*47f0*/  SYNCS.PHASECHK.TRANS64.TRYWAIT P0, [UR4], R2 ;  /* 0x00000002ff0075a7 */ /* 0x000ee40008001104 */
[----:B---3--:R-:W-:Y:S05]  /*4800*/  @!P0 BRA `(.L_x_81) ;  /* 0x0000005800f08947 */ /* 0x008fea0003800000 */
.L_x_192:
[----:B------:R-:W-:-:S04]  /*4810*/  UIADD3 UR4, UPT, UPT, UR24, 0x1, URZ ;  /* 0x0000000118047890 */ /* 0x000fc8000fffe0ff */
[----:B------:R-:W-:-:S04]  /*4820*/  UISETP.NE.AND UP1, UPT, UR4, 0x2, UPT ;  /* 0x000000020400788c */ /* 0x000fc8000bf25270 */
[----:B------:R-:W-:Y:S02]  /*4830*/  USEL UR6, URZ, 0x1, UP1 ;  /* 0x00000001ff067887 */ /* 0x000fe40008800000 */
[----:B------:R-:W-:-:S04]  /*4840*/  USEL UR4, UR4, URZ, UP1 ;  /* 0x000000ff04047287 */ /* 0x000fc80008800000 */
[----:B------:R-:W-:Y:S01]  /*4850*/  ULEA UR4, UR4, UR5, 0x3 ;  /* 0x0000000504047291 */ /* 0x000fe2000f8e18ff */
[----:B--2---:R-:W-:-:S04]  /*4860*/  LOP3.LUT R2, R8, UR6, RZ, 0x3c, !PT ;  /* 0x0000000608027c12 */ /* 0x004fc8000f8e3cff */
[----:B------:R-:W-:Y:S01]  /*4870*/  SHF.L.U32 R2, R2, 0x1f, RZ ;  /* 0x0000001f02027819 */ /* 0x000fe200000006ff */
[----:B------:R-:W-:-:S04]  /*4880*/  IMAD.U32 R0, RZ, RZ, UR4 ;  /* 0x00000004ff007e24 */ /* 0x000fc8000f8e00ff */
[----:B------:R2:W3:Y:S03]  /*4890*/  SYNCS.PHASECHK.TRANS64.TRYWAIT P0, [R0+URZ], R2 ;  /* 0x00000002000075a7 */ /* 0x0004e600080011ff */
[----:B---3--:R-:W-:Y:S05]  /*48a0*/  @!P0 NANOSLEEP.SYNCS 0x989680 ;  /* 0x009896800000895d */ /* 0x008fea0003900000 */
[----:B------:R-:W3:Y:S02]  /*48b0*/  @!P0 SYNCS.PHASECHK.TRANS64 P0, [R0+URZ], R2 ;  /* 0x00000002000085a7 */ /* 0x000ee400080010ff */
[----:B---3--:R-:W-:Y:S05]  /*48c0*/  @P0 BRA `(.L_x_82) ;  /* 0x0000000000200947 */ /* 0x008fea0003800000 */
.L_x_83:
[----:B---3--:R3:W1:Y:S02]  /*48d0*/  SYNCS.PHASECHK.TRANS64.TRYWAIT P0, [R0+URZ], R2 ;  /* 0x00000002000075a7 */ /* 0x00866400080011ff */
[----:B-1----:R-:W-:Y:S05]  /*48e0*/  @!P0 NANOSLEEP.SYNCS 0x989680 ;  /* 0x009896800000895d */ /* 0x002fea0003900000 */
[----:B------:R-:W1:Y:S02]  /*48f0*/  @!P0 SYNCS.PHASECHK.TRANS64 P0, [R0+URZ], R2 ;  /* 0x00000002000085a7 */ /* 0x000e6400080010ff */
[----:B-1----:R-:W-:Y:S05]  /*4900*/  @!P0 BRA `(.L_x_83) ;  /* 0xfffffffc00f08947 */ /* 0x002fea000383ffff */
[----:B------:R-:W-:Y:S05]  /*4910*/  BRA `(.L_x_82) ;  /* 0x00000000000c7947 */ /* 0x000fea0003800000 */
.L_x_80:
[----:B------:R-:W-:-:S04]  /*4920*/  UIADD3 UR4, UPT, UPT, UR20, 0x150, URZ ;  /* 0x0000015014047890 */ /* 0x000fc8000fffe0ff */
[----:B------:R-:W-:-:S09]  /*4930*/  UPRMT UR4, UR37, 0x654, UR4 ;  /* 0x0000065425047896 */ /* 0x000fd20008000004 */
[----:B------:R-:W-:Y:S03]  /*4940*/  SYNCS.ARRIVE.TRANS64.RED.A1T0 RZ, [UR4], RZ ;  /* 0x000000ffffff79a7 */ /* 0x000fe60008100404 */
.L_x_82:
[----:B--23--:R-:W-:Y:S01]  /*4950*/  SHF.L.U32 R2, RZ, 0x1f, RZ ;  /* 0x0000001fff027819 */ /* 0x00cfe200000006ff */
[----:B------:R-:W-:Y:S01]  /*4960*/  UIADD3 UR4, UPT, UPT, UR20, 0x150, URZ ;  /* 0x0000015014047890 */ /* 0x000fe2000fffe0ff */
[----:B------:R-:W-:Y:S02]  /*4970*/  PLOP3.LUT P0, PT, PT, PT, UP0, 0x80, 0x8 ;  /* 0x000000000008781c */ /* 0x000fe40003f0f008 */
[----:B------:R-:W2:Y:S02]  /*4980*/  SYNCS.PHASECHK.TRANS64.TRYWAIT P1, [UR20+0x150], R2 ;  /* 0x00015002ff0075a7 */ /* 0x000ea40008021114 */
[----:B--2---:R-:W-:Y:S09]  /*4990*/  @!P1 BRA `(.L_x_84) ;  /* 0x0000005800a49947 */ /* 0x004ff20003800000 */
.L_x_194:
[----:B------:R-:W-:Y:S01]  /*49a0*/  @!UP0 UPRMT UR4, UR37, 0x654, UR4 ;  /* 0x0000065425048896 */ /* 0x000fe20008000004 */
[----:B------:R-:W-:Y:S01]  /*49b0*/  LOP3.LUT R3, R3, 0xffff, RZ, 0xc0, !PT ;  /* 0x0000ffff03037812 */ /* 0x000fe200078ec0ff */
[----:B--2---:R-:W-:-:S03]  /*49c0*/  IMAD.MOV.U32 R2, RZ, RZ, 0xffff ;  /* 0x0000ffffff027424 */ /* 0x004fc600078e00ff */
[----:B------:R-:W-:-:S04]  /*49d0*/  SHF.R.U32.HI R3, RZ, 0x5, R3 ;  /* 0x00000005ff037819 */ /* 0x000fc80000011603 */
[----:B------:R-:W-:Y:S01]  /*49e0*/  @!P0 SYNCS.ARRIVE.TRANS64.RED.A1T0 RZ, [UR4], RZ ;  /* 0x000000ffffff89a7 */ /* 0x000fe20008100404 */
[----:B------:R-:W-:Y:S01]  /*49f0*/  NOP ;  /* 0x0000000000007918 */ /* 0x000fe20000000000 */
[----:B------:R-:W2:Y:S01]  /*4a00*/  LDS R0, [UR8+0x14] ;  /* 0x00001408ff007984 */ /* 0x000ea20008000800 */
[----:B------:R-:W-:-:S04]  /*4a10*/  SHF.L.U32 R2, R2, R3, RZ ;  /* 0x0000000302027219 */ /* 0x000fc800000006ff */
[----:B--2---:R-:W-:-:S04]  /*4a20*/  LOP3.LUT R0, R0, R2, RZ, 0xc0, !PT ;  /* 0x0000000200007212 */ /* 0x004fc800078ec0ff */
[----:B------:R-:W-:Y:S01]  /*4a30*/  ISETP.NE.AND P0, PT, R0, R2, PT ;  /* 0x000000020000720c */ /* 0x000fe20003f05270 */
[----:B------:R-:W-:-:S05]  /*4a40*/  IMAD.MOV.U32 R0, RZ, RZ, 0x1 ;  /* 0x00000001ff007424 */ /* 0x000fca00078e00ff */
[----:B------:R-:W-:-:S07]  /*4a50*/  SHF.L.U32 R0, R0, R3, RZ ;  /* 0x0000000300007219 */ /* 0x000fce00000006ff */
[----:B------:R-:W-:Y:S05]  /*4a60*/  @P0 BRA `(.L_x_85) ;  /* 0x00000000005c0947 */ /* 0x000fea0003800000 */
[----:B------:R-:W2:Y:S02]  /*4a70*/  LDS R3, [UR8+0x18] ;  /* 0x00001808ff037984 */ /* 0x000ea40008000800 */
[----:B--2---:R-:W-:-:S04]  /*4a80*/  LOP3.LUT R3, R3, R0, RZ, 0xc0, !PT ;  /* 0x0000000003037212 */ /* 0x004fc800078ec0ff */
[----:B------:R-:W-:-:S13]  /*4a90*/  ISETP.NE.AND P0, PT, R3, R0, PT ;  /* 0x000000000300720c */ /* 0x000fda0003f05270 */
[----:B------:R-:W-:Y:S05]  /*4aa0*/  @P0 BRA `(.L_x_86) ;  /* 0x0000000000400947 */ /* 0x000fea0003800000 */
[----:B------:R-:W-:Y:S01]  /*4ab0*/  R2UR UR4, R2 ;  /* 0x00000000020472ca */ /* 0x000fe200000e0000 */
[----:B------:R-:W2:Y:S01]  /*4ac0*/  S2R R3, SR_LANEID ;  /* 0x0000000000037919 */ /* 0x000ea20000000000 */
[----:B------:R-:W-:-:S04]  /*4ad0*/  LOP3.LUT R0, RZ, R0, RZ, 0x33, !PT ;  /* 0x00000000ff007212 */ /* 0x000fc800078e33ff */
[----:B------:R-:W3:Y:S07]  /*4ae0*/  REDUX UR6, R0 ;  /* 0x00000000000673c4 */ /* 0x000eee0000000000 */
[----:B------:R-:W-:-:S03]  /*4af0*/  ULOP3.LUT UR5, URZ, UR4, URZ, 0x33, !UPT ;  /* 0x00000004ff057292 */ /* 0x000fc6000f8e33ff */
[----:B------:R-:W-:Y:S02]  /*4b00*/  VOTEU.ANY UR4, UPT, PT ;  /* 0x0000000000047886 */ /* 0x000fe400038e0100 */
[----:B------:R-:W-:Y:S01]  /*4b10*/  UFLO.U32 UR4, UR4 ;  /* 0x00000004000472bd */ /* 0x000fe200080e0000 */
[----:B------:R-:W-:-:S04]  /*4b20*/  IMAD.U32 R2, RZ, RZ, UR5 ;  /* 0x00000005ff027e24 */ /* 0x000fc8000f8e00ff */
[----:B------:R-:W1:Y:S02]  /*4b30*/  REDUX UR7, R2 ;  /* 0x00000000020773c4 */ /* 0x000e640000000000 */
[----:B------:R1:W-:Y:S01]  /*4b40*/  UTCATOMSWS.AND URZ, UR5 ;  /* 0x0000000500ff79e3 */ /* 0x0003e20008000000 */
[----:B---3--:R-:W-:Y:S01]  /*4b50*/  IMAD.U32 R0, RZ, RZ, UR6 ;  /* 0x00000006ff007e24 */ /* 0x008fe2000f8e00ff */
[----:B--2---:R-:W-:Y:S01]  /*4b60*/  ISETP.EQ.U32.AND P0, PT, R3, UR4, PT ;  /* 0x0000000403007c0c */ /* 0x004fe2000bf02070 */
[----:B-1----:R-:W-:-:S12]  /*4b70*/  IMAD.U32 R2, RZ, RZ, UR7 ;  /* 0x00000007ff027e24 */ /* 0x002fd8000f8e00ff */
[----:B------:R1:W-:Y:S04]  /*4b80*/  @P0 ATOMS.AND RZ, [UR8+0x14], R2 ;  /* 0x00001402ffff098c */ /* 0x0003e8000a800008 */
[----:B------:R1:W-:Y:S01]  /*4b90*/  @P0 ATOMS.AND RZ, [UR8+0x18], R0 ;  /* 0x00001800ffff098c */ /* 0x0003e2000a800008 */
[----:B------:R-:W-:Y:S05]  /*4ba0*/  BRA `(.L_x_87) ;  /* 0x0000000000147947 */ /* 0x000fea0003800000 */
.L_x_86:
[----:B------:R-:W-:Y:S02]  /*4bb0*/  MOV R2, 0x4bd0 ;  /* 0x00004bd000027802 */ /* 0x000fe40000000f00 */
[----:B-1--45:R-:W-:Y:S05]  /*4bc0*/  CALL.REL.NOINC `($__internal_0_$__cuda_sm10x_tcgen05_guardrail_trap_col_being_dealloced_not_returned_by_alloc) ;  /* 0x0000005c00887944 */ /* 0x032fea0003c00000 */
[----:B------:R-:W-:Y:S05]  /*4bd0*/  BRA `(.L_x_87) ;  /* 0x0000000000087947 */ /* 0x000fea0003800000 */
.L_x_85:
[----:B------:R-:W-:Y:S02]  /*4be0*/  MOV R2, 0x4c00 ;  /* 0x00004c0000027802 */ /* 0x000fe40000000f00 */
[----:B-1--45:R-:W-:Y:S05]  /*4bf0*/  CALL.REL.NOINC `($__internal_2_$__cuda_sm10x_tcgen05_guardrail_trap_unallocated_columns_being_dealloced) ;  /* 0x0000005c00947944 */ /* 0x032fea0003c00000 */
.L_x_87:
[----:B------:R-:W-:Y:S01]  /*4c00*/  NOP ;  /* 0x0000000000007918 */ /* 0x000fe20000000000 */
[----:B------:R-:W-:Y:S05]  /*4c10*/  EXIT ;  /* 0x000000000000794d */ /* 0x000fea0003800000 */
.L_x_59:
[----:B------:R-:W-:-:S09]  /*4c20*/  UISETP.NE.OR UP0, UPT, UR18, 0x3, !UP3 ;  /* 0x000000031200788c */ /* 0x000fd2000df05670 */
[----:B------:R-:W-:Y:S05]  /*4c30*/  BRA.U UP0, `(.L_x_88) ;  /* 0x0000001500607547 */ /* 0x000fea000b800000 */
[----:B------:R-:W2:Y:S01]  /*4c40*/  LDCU.64 UR4, c[0x0][0x988] ;  /* 0x00013100ff0477ac */ /* 0x000ea20008000a00 */
[----:B------:R-:W3:Y:S01]  /*4c50*/  S2UR UR10, SR_CgaCtaId ;  /* 0x00000000000a79c3 */ /* 0x000ee20000008800 */
[----:B------:R-:W-:Y:S01]  /*4c60*/  HFMA2 R10, -RZ, RZ, 0, 5.9604644775390625e-08 ;  /* 0x00000001ff0a7431 */ /* 0x000fe200000001ff */
[----:B------:R-:W-:Y:S01]  /*4c70*/  MOV R9, RZ ;  /* 0x000000ff00097202 */ /* 0x000fe20000000f00 */
[----:B------:R-:W4:Y:S01]  /*4c80*/  LDCU UR49, c[0x0][0x370] ;  /* 0x00006e00ff3177ac */ /* 0x000f220008000800 */
[----:B------:R-:W-:Y:S01]  /*4c90*/  HFMA2 R3, -RZ, RZ, 0, 0.00048828125 ;  /* 0x00001000ff037431 */ /* 0x000fe200000001ff */
[----:B------:R-:W4:Y:S03]  /*4ca0*/  LDCU.128 UR52, c[0x0][0xc10] ;  /* 0x00018200ff3477ac */ /* 0x000f260008000c00 */
[----:B------:R-:W1:Y:S01]  /*4cb0*/  LDC.64 R12, c[0x0][0x348] ;  /* 0x0000d200ff0c7b82 */ /* 0x000e620000000a00 */
[----:B------:R-:W3:Y:S01]  /*4cc0*/  LDCU UR44, c[0x0][0x374] ;  /* 0x00006e80ff2c77ac */ /* 0x000ee20008000800 */
[----:B------:R-:W3:Y:S01]  /*4cd0*/  LDCU.64 UR46, c[0x0][0x990] ;  /* 0x00013200ff2e77ac */ /* 0x000ee20008000a00 */
[----:B------:R-:W3:Y:S01]  /*4ce0*/  LDCU UR31, c[0x0][0xc0c] ;  /* 0x00018180ff1f77ac */ /* 0x000ee20008000800 */
[----:B--2---:R-:W-:Y:S01]  /*4cf0*/  UISETP.NE.U32.AND UP0, UPT, UR4, URZ, UPT ;  /* 0x000000ff0400728c */ /* 0x004fe2000bf05070 */
[----:B------:R-:W2:Y:S01]  /*4d00*/  LDCU.128 UR56, c[0x0][0xa80] ;  /* 0x00015000ff3877ac */ /* 0x000ea20008000c00 */
[----:B------:R-:W2:Y:S01]  /*4d10*/  LDCU UR70, c[0x0][0xc20] ;  /* 0x00018400ff4677ac */ /* 0x000ea20008000800 */
[----:B------:R-:W1:Y:S01]  /*4d20*/  LDCU UR4, c[0x0][0xc30] ;  /* 0x00018600ff0477ac */ /* 0x000e620008000800 */
[----:B------:R-:W1:Y:S01]  /*4d30*/  LDCU.128 UR60, c[0x0][0xa90] ;  /* 0x00015200ff3c77ac */ /* 0x000e620008000c00 */
[----:B------:R-:W-:Y:S01]  /*4d40*/  UMOV UR42, 0x400 ;  /* 0x00000400002a7882 */ /* 0x000fe20000000000 */
[----:B----4-:R-:W-:-:S02]  /*4d50*/  UIMAD.WIDE.U32 UR6, UR49, UR52, URZ ;  /* 0x00000034310672a5 */ /* 0x010fc4000f8e00ff */
[----:B---3--:R-:W-:Y:S02]  /*4d60*/  UIMAD.WIDE.U32 UR8, UR44, UR55, URZ ;  /* 0x000000372c0872a5 */ /* 0x008fe4000f8e00ff */
[----:B------:R-:W-:Y:S02]  /*4d70*/  UISETP.NE.AND.EX UP6, UPT, UR5, URZ, UPT, UP0 ;  /* 0x000000ff0500728c */ /* 0x000fe4000bfc5300 */
[----:B------:R-:W-:Y:S02]  /*4d80*/  ULEA UR42, UR10, UR42, 0x18 ;  /* 0x0000002a0a2a7291 */ /* 0x000fe4000f8ec0ff */
[----:B------:R-:W-:Y:S02]  /*4d90*/  UISETP.NE.AND UP0, UPT, UR39, 0x1, UPT ;  /* 0x000000012700788c */ /* 0x000fe4000bf05270 */
[----:B------:R-:W-:Y:S02]  /*4da0*/  UISETP.NE.U32.AND UP0, UPT, UR46, URZ, UPT ;  /* 0x000000ff2e00728c */ /* 0x000fe4000bf05070 */
[----:B------:R-:W-:-:S02]  /*4db0*/  UIADD3 UR51, UPT, UPT, UR42, 0xe8, URZ ;  /* 0x000000e82a337890 */ /* 0x000fc4000fffe0ff */
[----:B------:R-:W-:Y:S02]  /*4dc0*/  UIADD3 UR50, UPT, UPT, UR42, 0x128, URZ ;  /* 0x000001282a327890 */ /* 0x000fe4000fffe0ff */
[----:B------:R-:W-:Y:S02]  /*4dd0*/  UIADD3 UR43, UPT, UPT, UR42, 0xd0, URZ ;  /* 0x000000d02a2b7890 */ /* 0x000fe4000fffe0ff */
[----:B------:R-:W-:Y:S02]  /*4de0*/  UIADD3 UR33, UPT, UPT, UR42, 0xd8, URZ ;  /* 0x000000d82a217890 */ /* 0x000fe4000fffe0ff */
[----:B------:R-:W-:Y:S02]  /*4df0*/  UIADD3 UR25, UPT, UPT, UR42, 0xe0, URZ ;  /* 0x000000e02a197890 */ /* 0x000fe4000fffe0ff */
[----:B------:R-:W-:Y:S02]  /*4e00*/  UISETP.GE.AND UP3, UPT, UR39, 0x1, UPT ;  /* 0x000000012700788c */ /* 0x000fe4000bf66270 */
[----:B------:R-:W-:-:S02]  /*4e10*/  UISETP.NE.AND UP3, UPT, UR31, 0x1, UPT ;  /* 0x000000011f00788c */ /* 0x000fc4000bf65270 */
[----:B------:R-:W-:Y:S01]  /*4e20*/  UISETP.NE.AND.EX UP5, UPT, UR47, URZ, UPT, UP0 ;  /* 0x000000ff2f00728c */ /* 0x000fe2000bfa5300 */
[----:B------:R-:W-:Y:S01]  /*4e30*/  UMOV UR68, UR7 ;  /* 0x0000000700447c82 */ /* 0x000fe20008000000 */
[----:B------:R-:W-:Y:S01]  /*4e40*/  UMOV UR67, UR9 ;  /* 0x0000000900437c82 */ /* 0x000fe20008000000 */
[----:B------:R-:W-:Y:S02]  /*4e50*/  UISETP.NE.AND UP3, UPT, UR54, 0x1, UPT ;  /* 0x000000013600788c */ /* 0x000fe4000bf65270 */
[----:B--2---:R-:W-:Y:S01]  /*4e60*/  UISETP.NE.AND UP0, UPT, UR56, 0x1, UPT ;  /* 0x000000013800788c */ /* 0x004fe2000bf05270 */
[----:B------:R-:W2:Y:S01]  /*4e70*/  LDCU UR71, c[0x0][0xaa0] ;  /* 0x00015400ff4777ac */ /* 0x000ea20008000800 */
[----:B------:R-:W-:Y:S01]  /*4e80*/  UPLOP3.LUT UP2, UPT, UPT, UPT, UPT, 0x40, 0x4 ;  /* 0x000000000004789c */ /* 0x000fe20003f4e870 */
[----:B------:R-:W3:Y:S01]  /*4e90*/  LDCU.64 UR40, c[0x0][0xc28] ;  /* 0x00018500ff2877ac */ /* 0x000ee20008000a00 */
[----:B------:R-:W-:Y:S02]  /*4ea0*/  UPRMT UR51, UR10, 0x654, UR51 ;  /* 0x000006540a337896 */ /* 0x000fe40008000033 */
[----:B------:R-:W-:-:S02]  /*4eb0*/  UPRMT UR50, URZ, 0x654, UR50 ;  /* 0x00000654ff327896 */ /* 0x000fc40008000032 */
[----:B------:R-:W-:Y:S02]  /*4ec0*/  UPRMT UR66, UR10, 0x654, UR43 ;  /* 0x000006540a427896 */ /* 0x000fe4000800002b */
[----:B------:R-:W-:Y:S02]  /*4ed0*/  UPRMT UR65, UR10, 0x654, UR33 ;  /* 0x000006540a417896 */ /* 0x000fe40008000021 */
[----:B------:R-:W-:Y:S02]  /*4ee0*/  UPRMT UR64, UR10, 0x654, UR25 ;  /* 0x000006540a407896 */ /* 0x000fe40008000019 */
[----:B------:R-:W-:Y:S02]  /*4ef0*/  USHF.R.U32.HI UR68, URZ, UR53, UR68 ;  /* 0x00000035ff447299 */ /* 0x000fe40008011644 */
[----:B------:R-:W-:Y:S02]  /*4f00*/  USHF.R.U32.HI UR67, URZ, UR70, UR67 ;  /* 0x00000046ff437299 */ /* 0x000fe40008011643 */
[----:B-1----:R-:W-:-:S02]  /*4f10*/  UISETP.NE.AND UP4, UPT, UR4, 0x1, UPT ;  /* 0x000000010400788c */ /* 0x002fc4000bf85270 */
[----:B------:R-:W-:Y:S02]  /*4f20*/  UISETP.NE.AND UP3, UPT, UR59, 0x1, UPT ;  /* 0x000000013b00788c */ /* 0x000fe4000bf65270 */
[----:B--23--:R-:W-:-:S11]  /*4f30*/  UISETP.NE.AND UP0, UPT, UR62, 0x1, UPT ;  /* 0x000000013e00788c */ /* 0x00cfd6000bf05270 */
.L_x_99:
[----:B------:R-:W-:Y:S04]  /*4f40*/  SHF.L.U32 R2, R9, 0x1f, RZ ;  /* 0x0000001f09027819 */ /* 0x000fe800000006ff */
[----:B------:R-:W1:Y:S02]  /*4f50*/  SYNCS.PHASECHK.TRANS64.TRYWAIT P0, [UR42+0x120], R2 ;  /* 0x00012002ff0075a7 */ /* 0x000e64000800112a */
[----:B-12---:R-:W-:Y:S05]  /*4f60*/  @!P0 BRA `(.L_x_89) ;  /* 0x0000005400488947 */ /* 0x006fea0003800000 */
.L_x_196:
[----:B------:R-:W2:Y:S01]  /*4f70*/  LDS.128 R4, [UR42+0x160] ;  /* 0x0001602aff047984 */ /* 0x000ea20008000c00 */
[----:B------:R-:W-:Y:S01]  /*4f80*/  UISETP.GE.AND UP0, UPT, UR39, 0x1, UPT ;  /* 0x000000012700788c */ /* 0x000fe2000bf06270 */
[----:B------:R-:W-:Y:S01]  /*4f90*/  @!PT LDS RZ, [RZ] ;  /* 0x00000000fffff984 */ /* 0x000fe20000000800 */
[----:B------:R-:W-:Y:S01]  /*4fa0*/  @!PT LDS RZ, [RZ] ;  /* 0x00000000fffff984 */ /* 0x000fe20000000800 */
[----:B------:R-:W-:Y:S01]  /*4fb0*/  @!PT LDS RZ, [RZ] ;  /* 0x00000000fffff984 */ /* 0x000fe20000000800 */
[----:B------:R-:W-:Y:S01]  /*4fc0*/  @!PT LDS RZ, [RZ] ;  /* 0x00000000fffff984 */ /* 0x000fe20000000800 */
[----:B------:R3:W-:Y:S06]  /*4fd0*/  MEMBAR.ALL.CTA ;  /* 0x0000000000007992 */ /* 0x0007ec0000008000 */
[----:B---3--:R-:W3:Y:S02]  /*4fe0*/  FENCE.VIEW.ASYNC.S ;  /* 0x00000000000073c6 */ /* 0x008ee40000000000 */
[----:B---3--:R-:W-:Y:S01]  /*4ff0*/  SYNCS.ARRIVE.TRANS64.RED.A1T0 RZ, [UR50], RZ ;  /* 0x000000ffffff79a7 */ /* 0x008fe20008100432 */
[----:B--2---:R-:W-:Y:S11]  /*5000*/  LOP3.LUT P0, RZ, R6, 0x1, RZ, 0xc0, !PT ;  /* 0x0000000106ff7812 */ /* 0x004ff6000780c0ff */
[----:B------:R-:W-:Y:S02]  /*5010*/  @!UPT UIADD3 URZ, UPT, UPT, URZ, URZ, URZ ;  /* 0x000000fffffff290 */ /* 0x000fe4000fffe0ff */
[----:B------:R-:W-:Y:S01]  /*5020*/  VOTEU.ANY UP3, P0 ;  /* 0x0000000000ff7886 */ /* 0x000fe20000060100 */
[----:B------:R-:W-:Y:S11]  /*5030*/  PLOP3.LUT P0, PT, PT, PT, UP3, 0x80, 0x8 ;  /* 0x000000000008781c */ /* 0x000ff60003f0f038 */
[----:B------:R-:W-:Y:S02]  /*5040*/  @!UPT UIADD3 URZ, UPT, UPT, URZ, URZ, URZ ;  /* 0x000000fffffff290 */ /* 0x000fe4000fffe0ff */
[----:B-1----:R-:W-:Y:S02]  /*5050*/  @P0 MOV R2, R4 ;  /* 0x0000000400020202 */ /* 0x002fe40000000f00 */
[----:B------:R-:W-:Y:S02]  /*5060*/  @P0 LOP3.LUT R0, R5, 0xffff, RZ, 0xc0, !PT ;  /* 0x0000ffff05000812 */ /* 0x000fe400078ec0ff */
[----:B------:R-:W-:Y:S02]  /*5070*/  @P0 R2UR UR5, R2 ;  /* 0x00000000020502ca */ /* 0x000fe400000e0000 */
[----:B------:R-:W-:Y:S11]  /*5080*/  @P0 R2UR UR4, R0 ;  /* 0x00000000000402ca */ /* 0x000ff600000e0000 */
[----:B------:R-:W-:Y:S02]  /*5090*/  @UP3 UMOV UR23, UR5 ;  /* 0x0000000500173c82 */ /* 0x000fe40008000000 */
[----:B------:R-:W-:Y:S01]  /*50a0*/  @UP3 UMOV UR15, UR4 ;  /* 0x00000004000f3c82 */ /* 0x000fe20008000000 */
[----:B------:R-:W-:Y:S05]  /*50b0*/  BRA.U !UP0, `(.L_x_90) ;  /* 0x0000000108c07547 */ /* 0x000fea000b800000 */
[----:B------:R-:W-:Y:S02]  /*50c0*/  UIMAD.WIDE.U32 UR8, UR15, UR55, URZ ;  /* 0x000000370f0872a5 */ /* 0x000fe4000f8e00ff */
[----:B------:R-:W-:Y:S02]  /*50d0*/  UP2UR UR14, UPR, URZ, 0x4 ;  /* 0x00000004ff0e7883 */ /* 0x000fe40008000000 */
[----:B------:R-:W-:Y:S02]  /*50e0*/  UISETP.NE.AND UP2, UPT, UR54, 0x1, UPT ;  /* 0x000000013600788c */ /* 0x000fe4000bf45270 */
[----:B------:R-:W-:Y:S02]  /*50f0*/  UIMAD.WIDE.U32 UR10, UR23, UR52, URZ ;  /* 0x00000034170a72a5 */ /* 0x000fe4000f8e00ff */
[----:B------:R-:W-:Y:S02]  /*5100*/  USEL UR4, UR44, UR67, !UP2 ;  /* 0x000000432c047287 */ /* 0x000fe4000d000000 */
[----:B------:R-:W-:Y:S02]  /*5110*/  UISETP.NE.AND UP0, UPT, UR31, 0x1, UPT ;  /* 0x000000011f00788c */ /* 0x000fe4000bf05270 */
[----:B------:R-:W-:Y:S02]  /*5120*/  UP2UR UR18, UPR, URZ, 0x2 ;  /* 0x00000002ff127883 */ /* 0x000fe40008000000 */
[----:B------:R-:W-:Y:S02]  /*5130*/  UISETP.NE.AND UP1, UPT, UR39, 0x1, UPT ;  /* 0x000000012700788c */ /* 0x000fe4000bf25270 */
[----:B------:R-:W-:Y:S02]  /*5140*/  UIMAD.WIDE.U32 UR12, UR4, UR40, URZ ;  /* 0x00000028040c72a5 */ /* 0x000fe4000f8e00ff */
[----:B------:R-:W-:Y:S01]  /*5150*/  USEL UR7, UR49, UR68, !UP0 ;  /* 0x0000004431077287 */ /* 0x000fe2000c000000 */
[----:B------:R-:W-:Y:S02]  /*5160*/  UMOV UR5, UR9 ;  /* 0x0000000900057c82 */ /* 0x000fe40008000000 */
[----:B------:R-:W-:Y:S02]  /*5170*/  USHF.R.U32.HI UR6, URZ, UR70, UR5 ;  /* 0x00000046ff067299 */ /* 0x000fe40008011605 */
[----:B------:R-:W-:Y:S02]  /*5180*/  UIMAD.WIDE.U32 UR16, UR7, UR40, URZ ;  /* 0x00000028071072a5 */ /* 0x000fe4000f8e00ff */
[----:B------:R-:W-:Y:S02]  /*5190*/  USEL UR6, UR15, UR6, !UP2 ;  /* 0x000000060f067287 */ /* 0x000fe4000d000000 */
[----:B------:R-:W-:Y:S01]  /*51a0*/  UISETP.NE.AND UP2, UPT, UR14, URZ, UPT ;  /* 0x000000ff0e00728c */ /* 0x000fe2000bf45270 */
[----:B------:R-:W-:Y:S01]  /*51b0*/  UMOV UR5, UR11 ;  /* 0x0000000b00057c82 */ /* 0x000fe20008000000 */
[----:B------:R-:W-:Y:S02]  /*51c0*/  UIMAD.WIDE.U32 UR10, UR6, UR40, URZ ;  /* 0x00000028060a72a5 */ /* 0x000fe4000f8e00ff */
[----:B------:R-:W-:Y:S03]  /*51d0*/  USHF.R.U32.HI UR8, URZ, UR53, UR5 ;  /* 0x00000035ff087299 */ /* 0x000fe60008011605 */
[----:B------:R-:W-:Y:S02]  /*51e0*/  UMOV UR5, UR13 ;  /* 0x0000000d00057c82 */ /* 0x000fe40008000000 */
[----:B------:R-:W-:Y:S03]  /*51f0*/  @UP1 USHF.R.U32.HI UR4, URZ, UR41, UR5 ;  /* 0x00000029ff041299 */ /* 0x000fe60008011605 */
[----:B------:R-:W-:Y:S01]  /*5200*/  UMOV UR5, UR17 ;  /* 0x0000001100057c82 */ /* 0x000fe20008000000 */
[----:B------:R-:W-:Y:S02]  /*5210*/  UIMAD UR4, UR39, UR4, URZ ;  /* 0x00000004270472a4 */ /* 0x000fe4000f8e02ff */
[----:B------:R-:W-:Y:S02]  /*5220*/  @UP1 USHF.R.U32.HI UR7, URZ, UR41, UR5 ;  /* 0x00000029ff071299 */ /* 0x000fe40008011605 */
[----:B------:R-:W-:Y:S02]  /*5230*/  USEL UR5, UR23, UR8, !UP0 ;  /* 0x0000000817057287 */ /* 0x000fe4000c000000 */
[----:B------:R-:W-:Y:S02]  /*5240*/  UIMAD UR8, UR39, UR7, URZ ;  /* 0x00000007270872a4 */ /* 0x000fe4000f8e02ff */
[----:B------:R-:W-:Y:S03]  /*5250*/  UISETP.GE.AND UP0, UPT, UR6, UR4, UPT ;  /* 0x000000040600728c */ /* 0x000fe6000bf06270 */
[----:B------:R-:W-:Y:S01]  /*5260*/  UMOV UR4, UR11 ;  /* 0x0000000b00047c82 */ /* 0x000fe20008000000 */
[----:B------:R-:W-:Y:S02]  /*5270*/  UISETP.GE.OR UP0, UPT, UR5, UR8, UP0 ;  /* 0x000000080500728c */ /* 0x000fe40008706670 */
[----:B------:R-:W-:Y:S02]  /*5280*/  USHF.R.U32.HI UR4, URZ, UR41, UR4 ;  /* 0x00000029ff047299 */ /* 0x000fe40008011604 */
[----:B------:R-:W-:Y:S02]  /*5290*/  UIMAD.WIDE.U32 UR8, UR5, UR40, URZ ;  /* 0x00000028050872a5 */ /* 0x000fe4000f8e00ff */
[----:B------:R-:W-:Y:S04]  /*52a0*/  USEL UR10, UR6, UR4, !UP1 ;  /* 0x00000004060a7287 */ /* 0x000fe8000c800000 */
[----:B------:R-:W-:Y:S01]  /*52b0*/  UIADD3 UR11, UPT, UPT, -UR10, URZ, URZ ;  /* 0x000000ff0a0b7290 */ /* 0x000fe2000fffe1ff */
[----:B------:R-:W-:Y:S02]  /*52c0*/  @!UP0 UMOV UR4, UR9 ;  /* 0x0000000900048c82 */ /* 0x000fe40008000000 */
[----:B------:R-:W-:Y:S02]  /*52d0*/  @!UP0 USHF.R.U32.HI UR4, URZ, UR41, UR4 ;  /* 0x00000029ff048299 */ /* 0x000fe40008011604 */
[----:B------:R-:W-:Y:S02]  /*52e0*/  UIMAD UR8, UR39, UR11, UR6 ;  /* 0x0000000b270872a4 */ /* 0x000fe4000f8e0206 */
[----:B------:R-:W-:Y:S02]  /*52f0*/  @!UP0 USEL UR4, UR5, UR4, !UP1 ;  /* 0x0000000405048287 */ /* 0x000fe4000c800000 */
[----:B------:R-:W-:Y:S02]  /*5300*/  UISETP.NE.AND UP1, UPT, UR18, URZ, UPT ;  /* 0x000000ff1200728c */ /* 0x000fe4000bf25270 */
[----:B------:R-:W-:Y:S02]  /*5310*/  @!UP0 UIMAD UR7, UR7, UR8, UR4 ;  /* 0x00000008070782a4 */ /* 0x000fe4000f8e0204 */
[----:B------:R-:W-:Y:S02]  /*5320*/  @!UP0 UIADD3 UR9, UPT, UPT, UR10, -UR4, URZ ;  /* 0x800000040a098290 */ /* 0x000fe4000fffe0ff */
[----:B------:R-:W-:Y:S02]  /*5330*/  UIADD3 UR8, UPT, UPT, -UR6, URZ, URZ ;  /* 0x000000ff06087290 */ /* 0x000fe4000fffe1ff */
[----:B------:R-:W-:Y:S02]  /*5340*/  UIADD3 UR4, UPT, UPT, -UR5, URZ, URZ ;  /* 0x000000ff05047290 */ /* 0x000fe4000fffe1ff */
[----:B------:R-:W-:Y:S03]  /*5350*/  @!UP0 UIMAD UR6, UR9, UR39, UR5 ;  /* 0x00000027090682a4 */ /* 0x000fe6000f8e0205 */
[----:B------:R-:W-:Y:S01]  /*5360*/  @!UP0 UMOV UR5, UR7 ;  /* 0x0000000700058c82 */ /* 0x000fe20008000000 */
[----:B------:R-:W-:Y:S02]  /*5370*/  UIMAD UR7, UR31, UR4, UR23 ;  /* 0x000000041f0772a4 */ /* 0x000fe4000f8e0217 */
[----:B------:R-:W-:Y:S02]  /*5380*/  UIMAD UR4, UR54, UR8, UR15 ;  /* 0x00000008360472a4 */ /* 0x000fe4000f8e020f */
[----:B------:R-:W-:Y:S02]  /*5390*/  UIMAD UR23, UR5, UR31, UR7 ;  /* 0x0000001f051772a4 */ /* 0x000fe4000f8e0207 */
[----:B------:R-:W-:Y:S11]  /*53a0*/  UIMAD UR15, UR6, UR54, UR4 ;  /* 0x00000036060f72a4 */ /* 0x000ff6000f8e0204 */
[----:B------:R-:W-:Y:S01]  /*53b0*/  @!UPT UIADD3 URZ, UPT, UPT, URZ, URZ, URZ ;  /* 0x000000fffffff290 */ /* 0x000fe2000fffe0ff */
.L_x_90:
[----:B------:R-:W1:Y:S01]  /*53c0*/  @!UP4 LDCU.128 UR8, c[0x0][0xc10] ;  /* 0x00018200ff08c7ac */ /* 0x000e620008000c00 */
[----:B------:R-:W-:Y:S02]  /*53d0*/  ISETP.NE.U32.AND P1, PT, RZ, UR46, PT ;  /* 0x0000002eff007c0c */ /* 0x000fe4000bf25070 */
[----:B------:R-:W-:Y:S02]  /*53e0*/  SHF.L.U32 R8, R10, 0x1f, RZ ;  /* 0x0000001f0a087819 */ /* 0x000fe400000006ff */
[----:B------:R-:W-:Y:S01]  /*53f0*/  ISETP.NE.AND.EX P1, PT, RZ, UR47, PT, P1 ;  /* 0x0000002fff007c0c */ /* 0x000fe2000bf25310 */
[----:B------:R-:W2:Y:S01]  /*5400*/  @!UP4 LDCU UR5, c[0x0][0xc0c] ;  /* 0x00018180ff05c7ac */ /* 0x000ea20008000800 */
[----:B-1----:R-:W-:Y:S07]  /*5410*/  UIMAD.WIDE.U32 UR6, UR23, UR8, URZ ;  /* 0x00000008170672a5 */ /* 0x002fee000f8e00ff */
[----:B------:R-:W-:Y:S01]  /*5420*/  @!UP4 UMOV UR4, UR7 ;  /* 0x000000070004cc82 */ /* 0x000fe20008000000 */
[----:B--2---:R-:W-:Y:S02]  /*5430*/  @!UP4 UISETP.NE.AND UP0, UPT, UR5, 0x1, UPT ;  /* 0x000000010500c88c */ /* 0x004fe4000bf05270 */
[----:B------:R-:W-:Y:S02]  /*5440*/  @!UP4 USHF.R.U32.HI UR4, URZ, UR9, UR4 ;  /* 0x00000009ff04c299 */ /* 0x000fe40008011604 */
[----:B------:R-:W-:Y:S02]  /*5450*/  UIMAD.WIDE.U32 UR6, UR15, UR11, URZ ;  /* 0x0000000b0f0672a5 */ /* 0x000fe4000f8e00ff */
[----:B------:R-:W-:Y:S02]  /*5460*/  @!UP4 USEL UR8, UR23, UR4, !UP0 ;  /* 0x000000041708c287 */ /* 0x000fe4000c000000 */
[----:B------:R-:W-:Y:S03]  /*5470*/  @!UP4 UISETP.NE.AND UP0, UPT, UR10, 0x1, UPT ;  /* 0x000000010a00c88c */ /* 0x000fe6000bf05270 */
[----:B------:R-:W-:Y:S01]  /*5480*/  @!UP4 UMOV UR6, UR7 ;  /* 0x000000070006cc82 */ /* 0x000fe20008000000 */
[----:B------:R-:W-:Y:S01]  /*5490*/  USHF.L.U32 UR7, UR19, 0x7, URZ ;  /* 0x0000000713077899 */ /* 0x000fe200080006ff */
[----:B------:R-:W1:Y:S02]  /*54a0*/  @!UP4 LDCU UR4, c[0x0][0xc20] ;  /* 0x00018400ff04c7ac */ /* 0x000e640008000800 */
[----:B-1----:R-:W-:Y:S04]  /*54b0*/  @!UP4 USHF.R.U32.HI UR6, URZ, UR4, UR6 ;  /* 0x00000004ff06c299 */ /* 0x002fe80008011606 */
[----:B------:R-:W-:Y:S04]  /*54c0*/  @!UP4 USEL UR6, UR15, UR6, !UP0 ;  /* 0x000000060f06c287 */ /* 0x000fe8000c000000 */
[----:B------:R-:W-:Y:S02]  /*54d0*/  @!UP4 UIADD3 UR4, UPT, UPT, -UR8, UR6, URZ ;  /* 0x000000060804c290 */ /* 0x000fe4000fffe1ff */
[----:B------:R-:W-:Y:S02]  /*54e0*/  @!UP4 UIADD3 UR6, UPT, UPT, UR8, -UR6, URZ ;  /* 0x800000060806c290 */ /* 0x000fe4000fffe0ff */
[----:B------:R-:W-:Y:S02]  /*54f0*/  @!UP4 UIMAD UR23, UR4, UR5, UR23 ;  /* 0x000000050417c2a4 */ /* 0x000fe4000f8e0217 */
[----:B------:R-:W-:Y:S01]  /*5500*/  @!UP4 UIMAD UR15, UR6, UR10, UR15 ;  /* 0x0000000a060fc2a4 */ /* 0x000fe2000f8e020f */
[----:B------:R-:W-:Y:S11]  /*5510*/  BRA.U UP2, `(.L_x_91) ;  /* 0x0000000102107547 */ /* 0x000ff6000b800000 */
[----:B------:R-:W-:Y:S04]  /*5520*/  MOV R2, UR69 ;  /* 0x0000004500027c02 */ /* 0x000fe80008000f00 */
[----:B------:R-:W-:Y:S04]  /*5530*/  SHF.L.U32 R2, R2, 0x1f, RZ ;  /* 0x0000001f02027819 */ /* 0x000fe800000006ff */
[----:B------:R-:W1:Y:S02]  /*5540*/  SYNCS.PHASECHK.TRANS64.TRYWAIT P2, [UR42+0x118], R2 ;  /* 0x00011802ff0075a7 */ /* 0x000e64000804112a */
[----:B-1----:R-:W-:Y:S05]  /*5550*/  @!P2 BRA `(.L_x_92) ;  /* 0x0000004c00e4a947 */ /* 0x002fea0003800000 */
.L_x_91:
[----:B------:R-:W-:Y:S05]  /*5560*/  BRA.U !UP5, `(.L_x_93) ;  /* 0x000000010d387547 */ /* 0x000fea000b800000 */
[----:B------:R-:W-:Y:S01]  /*5570*/  UPLOP3.LUT UP1, UPT, UPT, UPT, UP6, 0x80, 0x8 ;  /* 0x000000000008789c */ /* 0x000fe20003f2f060 */
[----:B-1----:R-:W-:Y:S01]  /*5580*/  HFMA2 R0, -RZ, RZ, 0, 5.9604644775390625e-08 ;  /* 0x00000001ff007431 */ /* 0x002fe200000001ff */
[----:B------:R-:W1:Y:S01]  /*5590*/  LDCU.64 UR8, c[0x0][0x358] ;  /* 0x00006b00ff0877ac */ /* 0x000e620008000a00 */
[----:B------:R-:W-:Y:S03]  /*55a0*/  IMAD.MOV.U32 R45, RZ, RZ, 0x1 ;  /* 0x00000001ff2d7424 */ /* 0x000fe600078e00ff */
[----:B------:R-:W-:Y:S05]  /*55b0*/  PLOP3.LUT P2, PT, PT, PT, UP1, 0x80, 0x8 ;  /* 0x000000000008781c */ /* 0x000fea0003f4f018 */
[----:B------:R-:W2:Y:S01]  /*55c0*/  @UP1 LDCU.64 UR4, c[0x0][0x988] ;  /* 0x00013100ff0417ac */ /* 0x000ea20008000a00 */
[----:B------:R-:W-:Y:S07]  /*55d0*/  @UP1 UIMAD UR6, UR48, UR46, URZ ;  /* 0x0000002e300612a4 */ /* 0x000fee000f8e02ff */
[----:B------:R-:W-:Y:S01]  /*55e0*/  @!P2 PRMT R45, R0, 0x7610, R45 ;  /* 0x00007610002da816 */ /* 0x000fe2000000002d */
[----:B--2---:R-:W-:Y:S06]  /*55f0*/  @UP1 UIMAD.WIDE UR4, UR6, 0x4, UR4 ;  /* 0x00000004060418a5 */ /* 0x004fec000f8e0204 */
[----:B------:R-:W-:Y:S01]  /*5600*/  IMAD.U32 R14, RZ, RZ, UR4 ;  /* 0x00000004ff0e7e24 */ /* 0x000fe2000f8e00ff */
[----:B------:R-:W-:Y:S04]  /*5610*/  MOV R15, UR5 ;  /* 0x00000005000f7c02 */ /* 0x000fe80008000f00 */
[----:B------:R-:W2:Y:S01]  /*5620*/  @!UP1 LDCU UR4, c[0x0][0x980] ;  /* 0x00013000ff0497ac */ /* 0x000ea20008000800 */
[----:B-1---5:R3:W5:Y:S02]  /*5630*/  @P2 LDG.E R27, desc[UR8][R14.64] ;  /* 0x000000080e1b2981 */ /* 0x022764000c1e1900 */
[----:B--23--:R-:W-:Y:S07]  /*5640*/  @!P2 IMAD.U32 R27, RZ, RZ, UR4 ;  /* 0x00000004ff1bae24 */ /* 0x00cfee000f8e00ff */
.L_x_93:
[----:B-----5:R-:W-:Y:S01]  /*5650*/  @!P1 FSETP.EQ.AND P3, PT, R27, RZ, PT ;  /* 0x000000ff1b00920b */ /* 0x020fe20003f62000 */
[----:B------:R-:W-:Y:S01]  /*5660*/  @!UPT UIADD3 URZ, UPT, UPT, URZ, URZ, URZ ;  /* 0x000000fffffff290 */ /* 0x000fe2000fffe0ff */
[----:B------:R-:W-:Y:S11]  /*5670*/  @!P1 BRA `(.L_x_94) ;  /* 0x0000000000149947 */ /* 0x000ff60003800000 */
[----:B------:R-:W-:Y:S02]  /*5680*/  LOP3.LUT P1, RZ, R45, 0xff, RZ, 0xc0, !PT ;  /* 0x000000ff2dff7812 */ /* 0x000fe4000782c0ff */
[----:B------:R-:W-:Y:S04]  /*5690*/  PLOP3.LUT P3, PT, PT, PT, UP1, 0x80, 0x8 ;  /* 0x000000000008781c */ /* 0x000fe80003f6f018 */
[----:B------:R-:W-:Y:S07]  /*56a0*/  PLOP3.LUT P3, PT, P3, PT, PT, 0x8, 0x80 ;  /* 0x000000000080781c */ /* 0x000fee0001f6e170 */
[----:B------:R-:W-:Y:S11]  /*56b0*/  @P1 FSETP.EQ.AND P3, PT, R27, RZ, PT ;  /* 0x000000ff1b00120b */ /* 0x000ff60003f62000 */
[----:B------:R-:W-:Y:S02]  /*56c0*/  @!UPT UIADD3 URZ, UPT, UPT, URZ, URZ, URZ ;  /* 0x000000fffffff290 */ /* 0x000fe4000fffe0ff */
.L_x_94:
[----:B------:R-:W-:Y:S01]  /*56d0*/  USHF.L.U32 UR11, UR45, 0x6, URZ ;  /* 0x000000062d0b7899 */ /* 0x000fe200080006ff */
[----:B------:R-:W2:Y:S01]  /*56e0*/  SYNCS.PHASECHK.TRANS64.TRYWAIT P1, [UR42+0xf0], R8 ;  /* 0x0000f008ff0075a7 */ /* 0x000ea2000802112a */
[----:B------:R-:W-:Y:S02]  /*56f0*/  UISETP.NE.AND UP0, UPT, UR56, 0x1, UPT ;  /* 0x000000013800788c */ /* 0x000fe4000bf05270 */
[----:B------:R-:W-:Y:S01]  /*5700*/  UIMAD.WIDE.U32 UR4, UR11, UR57, URZ ;  /* 0x000000390b0472a5 */ /* 0x000fe2000f8e00ff */
[----:B------:R-:W-:Y:S04]  /*5710*/  ELECT P2, URZ, PT ;  /* 0x0000000000ff782f */ /* 0x000fe80003840000 */
[----:B------:R-:W-:Y:S02]  /*5720*/  PLOP3.LUT P2, PT, P3, P2, PT, 0xf2, 0x2f ;  /* 0x00000000002f781c */ /* 0x000fe40001f45e72 */
[----:B------:R-:W-:Y:S02]  /*5730*/  UMOV UR4, UR5 ;  /* 0x0000000500047c82 */ /* 0x000fe40008000000 */
[----:B------:R-:W-:Y:S04]  /*5740*/  USHF.R.U32.HI UR4, URZ, UR58, UR4 ;  /* 0x0000003aff047299 */ /* 0x000fe80008011604 */
[----:B------:R-:W-:Y:S02]  /*5750*/  USEL UR12, UR11, UR4, !UP0 ;  /* 0x000000040b0c7287 */ /* 0x000fe4000c000000 */
[----:B------:R-:W-:Y:S02]  /*5760*/  UISETP.NE.AND UP0, UPT, UR59, 0x1, UPT ;  /* 0x000000013b00788c */ /* 0x000fe4000bf05270 */
[----:B------:R-:W-:Y:S02]  /*5770*/  UIMAD.WIDE.U32 UR4, UR12, UR60, URZ ;  /* 0x0000003c0c0472a5 */ /* 0x000fe4000f8e00ff */
[----:B------:R-:W-:Y:S01]  /*5780*/  UIADD3 UR6, UPT, UPT, -UR12, URZ, URZ ;  /* 0x000000ff0c067290 */ /* 0x000fe2000fffe1ff */
[----:B-1----:R-:W-:Y:S03]  /*5790*/  @!P2 IMAD.MOV.U32 R0, RZ, 0x20, RZ ;  /* 0x00000020ff00a824 */ /* 0x002fe600078e00ff */
[----:B------:R-:W-:Y:S01]  /*57a0*/  UIMAD UR11, UR56, UR6, UR11 ;  /* 0x00000006380b72a4 */ /* 0x000fe2000f8e020b */
[----:B------:R-:W-:Y:S01]  /*57b0*/  @!P2 IMAD.MOV.U32 R0, RZ, 0x400, R0 ;  /* 0x00000400ff00a824 */ /* 0x000fe200078e0000 */
[----:B------:R-:W-:Y:S02]  /*57c0*/  UMOV UR4, UR5 ;  /* 0x0000000500047c82 */ /* 0x000fe40008000000 */
[----:B------:R-:W-:Y:S04]  /*57d0*/  USHF.R.U32.HI UR4, URZ, UR61, UR4 ;  /* 0x0000003dff047299 */ /* 0x000fe80008011604 */
[----:B------:R-:W-:Y:S02]  /*57e0*/  USEL UR13, UR12, UR4, !UP0 ;  /* 0x000000040c0d7287 */ /* 0x000fe4000c000000 */
[----:B------:R-:W-:Y:S02]  /*57f0*/  UISETP.NE.AND UP0, UPT, UR62, 0x1, UPT ;  /* 0x000000013e00788c */ /* 0x000fe4000bf05270 */
[----:B------:R-:W-:Y:S07]  /*5800*/  UIMAD.WIDE.U32 UR4, UR13, UR63, URZ ;  /* 0x0000003f0d0472a5 */ /* 0x000fee000f8e00ff */
[----:B------:R-:W-:Y:S02]  /*5810*/  UMOV UR4, UR5 ;  /* 0x0000000500047c82 */ /* 0x000fe40008000000 */
[----:B------:R-:W-:Y:S04]  /*5820*/  USHF.R.U32.HI UR4, URZ, UR71, UR4 ;  /* 0x00000047ff047299 */ /* 0x000fe80008011604 */
[----:B------:R-:W-:Y:S02]  /*5830*/  USEL UR14, UR13, UR4, !UP0 ;  /* 0x000000040d0e7287 */ /* 0x000fe4000c000000 */
[----:B------:R-:W-:Y:S02]  /*5840*/  UIADD3 UR4, UPT, UPT, -UR13, URZ, URZ ;  /* 0x000000ff0d047290 */ /* 0x000fe4000fffe1ff */
[----:B------:R-:W-:Y:S02]  /*5850*/  UIADD3 UR5, UPT, UPT, -UR14, URZ, URZ ;  /* 0x000000ff0e057290 */ /* 0x000fe4000fffe1ff */
[----:B------:R-:W-:Y:S02]  /*5860*/  UIMAD UR12, UR59, UR4, UR12 ;  /* 0x000000043b0c72a4 */ /* 0x000fe4000f8e020c */
[----:B------:R-:W-:Y:S01]  /*5870*/  UIMAD UR13, UR62, UR5, UR13 ;  /* 0x000000053e0d72a4 */ /* 0x000fe2000f8e020d */
[----:B--2---:R-:W-:Y:S11]  /*5880*/  @!P1 BRA `(.L_x_95) ;  /* 0x0000004c00309947 */ /* 0x004ff60003800000 */
.L_x_199:
[----:B-1----:R-:W-:Y:S01]  /*5890*/  @!P2 IADD3 R2, P1, PT, R12, 0x680, RZ ;  /* 0x000006800c02a810 */ /* 0x002fe20007f3e0ff */
[----:B------:R-:W-:Y:S01]  /*58a0*/  VOTEU.ALL UP0, P2 ;  /* 0x0000000000ff7886 */ /* 0x000fe20001000000 */
[----:B------:R-:W-:Y:S02]  /*58b0*/  @!P2 R2UR UR6, R0 ;  /* 0x000000000006a2ca */ /* 0x000fe400000e0000 */
[----:B------:R-:W-:Y:S01]  /*58c0*/  @!P2 R2UR UR5, R2 ;  /* 0x000000000205a2ca */ /* 0x000fe200000e0000 */
[----:B------:R-:W-:Y:S01]  /*58d0*/  @!P2 IMAD.X R0, RZ, RZ, R13, P1 ;  /* 0x000000ffff00a224 */ /* 0x000fe200008e060d */
[----:B------:R-:W-:Y:S02]  /*58e0*/  @!UP0 UIADD3 UR8, UPT, UPT, UR42, 0x200, URZ ;  /* 0x000002002a088890 */ /* 0x000fe4000fffe0ff */
[----:B------:R-:W-:Y:S02]  /*58f0*/  @!UP0 UIADD3 UR17, UPT, UPT, UR42, 0xa00, URZ ;  /* 0x00000a002a118890 */ /* 0x000fe4000fffe0ff */
[----:B------:R-:W-:Y:S01]  /*5900*/  @!P2 R2UR UR4, R0 ;  /* 0x000000000004a2ca */ /* 0x000fe200000e0000 */
[----:B------:R-:W-:Y:S01]  /*5910*/  @!UP0 UIADD3 UR16, UPT, UPT, UR7, 0x40, URZ ;  /* 0x0000004007108890 */ /* 0x000fe2000fffe0ff */
[----:B------:R-:W-:Y:S03]  /*5920*/  @!P2 IMAD.MOV.U32 R0, RZ, RZ, 0x1000 ;  /* 0x00001000ff00a424 */ /* 0x000fe600078e00ff */
[----:B------:R-:W-:Y:S02]  /*5930*/  @!UP0 UPRMT UR6, UR6, 0x5410, URZ ;  /* 0x0000541006068896 */ /* 0x000fe400080000ff */
[----:B------:R-:W-:Y:S01]  /*5940*/  IMAD.U32 R14, RZ, RZ, UR5 ;  /* 0x00000005ff0e7e24 */ /* 0x000fe2000f8e00ff */
[----:B------:R-:W-:Y:S05]  /*5950*/  VOTEU.ALL UP0, P2 ;  /* 0x0000000000ff7886 */ /* 0x000fea0001000000 */
[----:B------:R-:W-:Y:S01]  /*5960*/  IMAD.U32 R15, RZ, RZ, UR4 ;  /* 0x00000004ff0f7e24 */ /* 0x000fe2000f8e00ff */
[----:B------:R-:W-:Y:S01]  /*5970*/  @!P2 R2UR UR4, R14 ;  /* 0x000000000e04a2ca */ /* 0x000fe200000e0000 */
[----:B------:R-:W-:Y:S01]  /*5980*/  @!UP0 UMOV UR9, UR43 ;  /* 0x0000002b00098c82 */ /* 0x000fe20008000000 */
[----:B------:R-:W-:Y:S02]  /*5990*/  @!UP0 UMOV UR10, UR7 ;  /* 0x00000007000a8c82 */ /* 0x000fe40008000000 */
[----:B------:R-:W-:Y:S11]  /*59a0*/  @!P2 R2UR UR5, R15 ;  /* 0x000000000f05a2ca */ /* 0x000ff600000e0000 */
[----:B------:R-:W-:Y:S02]  /*59b0*/  @!UPT UIADD3 URZ, UPT, UPT, URZ, URZ, URZ ;  /* 0x000000fffffff290 */ /* 0x000fe4000fffe0ff */
[----:B------:R1:W-:Y:S01]  /*59c0*/  @!UP0 UTMALDG.5D.IM2COL [UR8], [UR4], UR6 ;  /* 0x00000008040083b4 */ /* 0x0003e20008060006 */
[----:B------:R-:W-:Y:S05]  /*59d0*/  VOTEU.ALL UP0, P2 ;  /* 0x0000000000ff7886 */ /* 0x000fea0001000000 */
[----:B-1----:R-:W-:Y:S01]  /*59e0*/  @!UP0 UMOV UR8, UR17 ;  /* 0x0000001100088c82 */ /* 0x002fe20008000000 */
[----:B------:R-:W-:Y:S01]  /*59f0*/  @!UP0 UMOV UR9, UR43 ;  /* 0x0000002b00098c82 */ /* 0x000fe20008000000 */
[----:B------:R-:W-:Y:S02]  /*5a00*/  @!UP0 UMOV UR10, UR16 ;  /* 0x00000010000a8c82 */ /* 0x000fe40008000000 */
[----:B------:R1:W-:Y:S01]  /*5a10*/  @!UP0 UTMALDG.5D.IM2COL [UR8], [UR4], UR6 ;  /* 0x00000008040083b4 */ /* 0x0003e20008060006 */
[----:B------:R2:W-:Y:S01]  /*5a20*/  @!P2 SYNCS.ARRIVE.TRANS64.RED.A0TR RZ, [UR42+0xd0], R0 ;  /* 0x0000d000ffffa9a7 */ /* 0x0005e2000830042a */
[----:B------:R-:W-:Y:S01]  /*5a30*/  SYNCS.ARRIVE.TRANS64.RED.A1T0 RZ, [UR66], RZ ;  /* 0x000000ffffff79a7 */ /* 0x000fe20008100442 */
[----:B--2---:R-:W-:Y:S01]  /*5a40*/  @!P2 IMAD.MOV.U32 R0, RZ, 0x20, RZ ;  /* 0x00000020ff00a824 */ /* 0x004fe200078e00ff */
[----:B------:R-:W2:Y:S03]  /*5a50*/  SYNCS.PHASECHK.TRANS64.TRYWAIT P1, [UR42+0xf8], R8 ;  /* 0x0000f808ff0075a7 */ /* 0x000ea6000802112a */
[----:B------:R-:W-:Y:S01]  /*5a60*/  @!P2 IMAD.MOV.U32 R0, RZ, 0x400, R0 ;  /* 0x00000400ff00a824 */ /* 0x000fe200078e0000 */
[----:B-12---:R-:W-:Y:S06]  /*5a70*/  @!P1 BRA `(.L_x_96) ;  /* 0x0000004800cc9947 */ /* 0x006fec0003800000 */
.L_x_201:
[----:B------:R-:W-:Y:S01]  /*5a80*/  @!P2 R2UR UR4, R0 ;  /* 0x000000000004a2ca */ /* 0x000fe200000e0000 */
[----:B------:R-:W-:Y:S01]  /*5a90*/  VOTEU.ALL UP0, P2 ;  /* 0x0000000000ff7886 */ /* 0x000fe20001000000 */
[----:B-1----:R-:W-:Y:S01]  /*5aa0*/  @!P2 IADD3 R2, P1, PT, R12, 0x680, RZ ;  /* 0x000006800c02a810 */ /* 0x002fe20007f3e0ff */
[----:B------:R-:W-:Y:S01]  /*5ab0*/  UMOV UR35, UR11 ;  /* 0x0000000b00237c82 */ /* 0x000fe20008000000 */
[----:B------:R-:W-:Y:S01]  /*5ac0*/  UMOV UR36, UR12 ;  /* 0x0000000c00247c82 */ /* 0x000fe20008000000 */
[----:B------:R-:W-:Y:S01]  /*5ad0*/  UMOV UR37, UR13 ;  /* 0x0000000d00257c82 */ /* 0x000fe20008000000 */
[----:B------:R-:W-:Y:S01]  /*5ae0*/  @!P2 R2UR UR5, R2 ;  /* 0x000000000205a2ca */ /* 0x000fe200000e0000 */
[----:B------:R-:W-:Y:S01]  /*5af0*/  @!P2 IMAD.X R0, RZ, RZ, R13, P1 ;  /* 0x000000ffff00a224 */ /* 0x000fe200008e060d */
[----:B------:R-:W-:Y:S02]  /*5b00*/  @!UP0 UIADD3 UR34, UPT, UPT, UR7, 0x10, URZ ;  /* 0x0000001007228890 */ /* 0x000fe4000fffe0ff */
[----:B------:R-:W-:Y:S02]  /*5b10*/  @!UP0 UIADD3 UR32, UPT, UPT, UR42, 0x1200, URZ ;  /* 0x000012002a208890 */ /* 0x000fe4000fffe0ff */
[----:B------:R-:W-:Y:S02]  /*5b20*/  @!UP0 UIADD3 UR10, UPT, UPT, UR7, 0x50, URZ ;  /* 0x00000050070a8890 */ /* 0x000fe4000fffe0ff */
[----:B------:R-:W-:Y:S01]  /*5b30*/  @!UP0 UPRMT UR6, UR4, 0x5410, URZ ;  /* 0x0000541004068896 */ /* 0x000fe200080000ff */
[----:B------:R-:W-:Y:S01]  /*5b40*/  @!P2 R2UR UR4, R0 ;  /* 0x000000000004a2ca */ /* 0x000fe200000e0000 */
[----:B------:R-:W-:Y:S01]  /*5b50*/  @!UP0 UIADD3 UR8, UPT, UPT, UR42, 0x1a00, URZ ;  /* 0x00001a002a088890 */ /* 0x000fe2000fffe0ff */
[----:B------:R-:W-:Y:S01]  /*5b60*/  @!P2 IMAD.MOV.U32 R0, RZ, RZ, 0x1000 ;  /* 0x00001000ff00a424 */ /* 0x000fe200078e00ff */
[----:B------:R-:W-:Y:S01]  /*5b70*/  VOTEU.ALL UP0, P2 ;  /* 0x0000000000ff7886 */ /* 0x000fe20001000000 */
[----:B------:R-:W-:Y:S01]  /*5b80*/  IMAD.U32 R14, RZ, RZ, UR5 ;  /* 0x00000005ff0e7e24 */ /* 0x000fe2000f8e00ff */
[----:B------:R-:W-:Y:S01]  /*5b90*/  UMOV UR38, UR14 ;  /* 0x0000000e00267c82 */ /* 0x000fe20008000000 */
[----:B------:R-:W-:Y:S07]  /*5ba0*/  UMOV UR9, UR33 ;  /* 0x0000002100097c82 */ /* 0x000fee0008000000 */
[----:B------:R-:W-:Y:S01]  /*5bb0*/  IMAD.U32 R15, RZ, RZ, UR4 ;  /* 0x00000004ff0f7e24 */ /* 0x000fe2000f8e00ff */
[----:B------:R-:W-:Y:S04]  /*5bc0*/  @!P2 R2UR UR4, R14 ;  /* 0x000000000e04a2ca */ /* 0x000fe800000e0000 */
[----:B------:R-:W-:Y:S11]  /*5bd0*/  @!P2 R2UR UR5, R15 ;  /* 0x000000000f05a2ca */ /* 0x000ff600000e0000 */
[----:B------:R-:W-:Y:S02]  /*5be0*/  @!UPT UIADD3 URZ, UPT, UPT, URZ, URZ, URZ ;  /* 0x000000fffffff290 */ /* 0x000fe4000fffe0ff */
[----:B------:R1:W-:Y:S01]  /*5bf0*/  @!UP0 UTMALDG.5D.IM2COL [UR32], [UR4], UR6 ;  /* 0x00000020040083b4 */ /* 0x0003e20008060006 */
[----:B------:R-:W-:Y:S05]  /*5c00*/  VOTEU.ALL UP0, P2 ;  /* 0x0000000000ff7886 */ /* 0x000fea0001000000 */
[----:B------:R1:W-:Y:S01]  /*5c10*/  @!UP0 UTMALDG.5D.IM2COL [UR8], [UR4], UR6 ;  /* 0x00000008040083b4 */ /* 0x0003e20008060006 */
[----:B------:R2:W-:Y:S01]  /*5c20*/  @!P2 SYNCS.ARRIVE.TRANS64.RED.A0TR RZ, [UR42+0xd8], R0 ;  /* 0x0000d800ffffa9a7 */ /* 0x0005e2000830042a */
[----:B------:R-:W-:Y:S01]  /*5c30*/  SYNCS.ARRIVE.TRANS64.RED.A1T0 RZ, [UR65], RZ ;  /* 0x000000ffffff79a7 */ /* 0x000fe20008100441 */
[----:B--2---:R-:W-:Y:S01]  /*5c40*/  @!P2 IMAD.MOV.U32 R0, RZ, 0x20, RZ ;  /* 0x00000020ff00a824 */ /* 0x004fe200078e00ff */
[----:B------:R-:W2:Y:S03]  /*5c50*/  SYNCS.PHASECHK.TRANS64.TRYWAIT P1, [UR42+0x100], R8 ;  /* 0x00010008ff0075a7 */ /* 0x000ea6000802112a */
[----:B------:R-:W-:Y:S01]  /*5c60*/  @!P2 IMAD.MOV.U32 R0, RZ, 0x400, R0 ;  /* 0x00000400ff00a824 */ /* 0x000fe200078e0000 */
[----:B-12---:R-:W-:Y:S06]  /*5c70*/  @!P1 BRA `(.L_x_97) ;  /* 0x0000004800649947 */ /* 0x006fec0003800000 */
.L_x_203:
        /* <DEDUP_REMOVED lines=8> */
[----:B------:R-:W-:Y:S01]  /*5d00*/  @!UP0 UIADD3 UR26, UPT, UPT, UR7, 0x20, URZ ;  /* 0x00000020071a8890 */ /* 0x000fe2000fffe0ff */
[----:B------:R-:W-:Y:S01]  /*5d10*/  @P0 SHF.R.U32.HI R4, RZ, 0x10, R5 ;  /* 0x00000010ff040819 */ /* 0x000fe20000011605 */
[----:B------:R-:W-:Y:S02]  /*5d20*/  @!UP0 UIADD3 UR24, UPT, UPT, UR42, 0x2200, URZ ;  /* 0x000022002a188890 */ /* 0x000fe4000fffe0ff */
[----:B------:R-:W-:Y:S01]  /*5d30*/  @!UP0 UIADD3 UR10, UPT, UPT, UR7, 0x60, URZ ;  /* 0x00000060070a8890 */ /* 0x000fe2000fffe0ff */
[----:B------:R-:W-:Y:S01]  /*5d40*/  @P0 R2UR UR48, R4 ;  /* 0x00000000043002ca */ /* 0x000fe200000e0000 */
        /* <DEDUP_REMOVED lines=17> */
[----:B------:R-:W2:Y:S02]  /*5e60*/  SYNCS.PHASECHK.TRANS64.TRYWAIT P1, [UR42+0x108], R8 ;  /* 0x00010808ff0075a7 */ /* 0x000ea4000802112a */
[----:B-12---:R-:W-:Y:S05]  /*5e70*/  @!P1 BRA `(.L_x_98) ;  /* 0x0000004400fc9947 */ /* 0x006fea0003800000 */
.L_x_205:
[----:B------:R-:W-:Y:S01]  /*5e80*/  UPLOP3.LUT UP2, UPT, UPT, UPT, UPT, 0x80, 0x8 ;  /* 0x000000000008789c */ /* 0x000fe20003f4f070 */
[----:B-1----:R-:W-:Y:S01]  /*5e90*/  @!P2 IMAD.MOV.U32 R0, RZ, 0x20, RZ ;  /* 0x00000020ff00a824 */ /* 0x002fe200078e00ff */
[----:B------:R-:W-:Y:S01]  /*5ea0*/  @!P2 IADD3 R2, P0, PT, R12, 0x680, RZ ;  /* 0x000006800c02a810 */ /* 0x000fe20007f1e0ff */
[----:B------:R-:W-:Y:S01]  /*5eb0*/  UMOV UR19, UR11 ;  /* 0x0000000b00137c82 */ /* 0x000fe20008000000 */
[----:B------:R-:W-:Y:S01]  /*5ec0*/  VOTEU.ALL UP0, P2 ;  /* 0x0000000000ff7886 */ /* 0x000fe20001000000 */
[----:B------:R-:W-:Y:S01]  /*5ed0*/  @!P2 IMAD.MOV.U32 R0, RZ, 0x400, R0 ;  /* 0x00000400ff00a824 */ /* 0x000fe200078e0000 */
[----:B------:R-:W-:Y:S01]  /*5ee0*/  @!P2 R2UR UR5, R2 ;  /* 0x000000000205a2ca */ /* 0x000fe200000e0000 */
[----:B------:R-:W-:Y:S01]  /*5ef0*/  UMOV UR20, UR12 ;  /* 0x0000000c00147c82 */ /* 0x000fe20008000000 */
[----:B------:R-:W-:Y:S01]  /*5f00*/  UMOV UR21, UR13 ;  /* 0x0000000d00157c82 */ /* 0x000fe20008000000 */
[----:B------:R-:W-:Y:S01]  /*5f10*/  @!UP0 UIADD3 UR18, UPT, UPT, UR7, 0x30, URZ ;  /* 0x0000003007128890 */ /* 0x000fe2000fffe0ff */
[----:B------:R-:W-:Y:S01]  /*5f20*/  @!P2 R2UR UR4, R0 ;  /* 0x000000000004a2ca */ /* 0x000fe200000e0000 */
[----:B------:R-:W-:Y:S01]  /*5f30*/  @!P2 IMAD.X R0, RZ, RZ, R13, P0 ;  /* 0x000000ffff00a224 */ /* 0x000fe200000e060d */
[----:B------:R-:W-:Y:S01]  /*5f40*/  @!UP0 UIADD3 UR16, UPT, UPT, UR42, 0x3200, URZ ;  /* 0x000032002a108890 */ /* 0x000fe2000fffe0ff */
[----:B------:R-:W-:Y:S01]  /*5f50*/  R2UR UR26, R47 ;  /* 0x000000002f1a72ca */ /* 0x000fe200000e0000 */
[----:B------:R-:W-:Y:S01]  /*5f60*/  @!UP0 UIADD3 UR17, UPT, UPT, UR42, 0xe8, URZ ;  /* 0x000000e82a118890 */ /* 0x000fe2000fffe0ff */
[----:B------:R-:W-:Y:S01]  /*5f70*/  R2UR UR24, R48 ;  /* 0x00000000301872ca */ /* 0x000fe200000e0000 */
[----:B------:R-:W-:Y:S01]  /*5f80*/  @!UP0 UIADD3 UR10, UPT, UPT, UR7, 0x70, URZ ;  /* 0x00000070070a8890 */ /* 0x000fe2000fffe0ff */
[----:B------:R-:W-:Y:S01]  /*5f90*/  LOP3.LUT R10, R10, 0x1, RZ, 0x3c, !PT ;  /* 0x000000010a0a7812 */ /* 0x000fe200078e3cff */
[----:B------:R-:W-:Y:S01]  /*5fa0*/  @!UP0 UIADD3 UR8, UPT, UPT, UR42, 0x3a00, URZ ;  /* 0x00003a002a088890 */ /* 0x000fe2000fffe0ff */
[----:B------:R-:W-:Y:S01]  /*5fb0*/  IMAD.U32 R4, RZ, RZ, UR5 ;  /* 0x00000005ff047e24 */ /* 0x000fe2000f8e00ff */
[----:B------:R-:W-:Y:S01]  /*5fc0*/  UMOV UR22, UR14 ;  /* 0x0000000e00167c82 */ /* 0x000fe20008000000 */
[----:B------:R-:W-:Y:S01]  /*5fd0*/  UMOV UR9, UR17 ;  /* 0x0000001100097c82 */ /* 0x000fe20008000000 */
[----:B------:R-:W-:Y:S01]  /*5fe0*/  LOP3.LUT R9, R9, 0x1, RZ, 0x3c, !PT ;  /* 0x0000000109097812 */ /* 0x000fe200078e3cff */
[----:B------:R-:W-:Y:S01]  /*5ff0*/  @!UP0 UPRMT UR6, UR4, 0x5410, URZ ;  /* 0x0000541004068896 */ /* 0x000fe200080000ff */
[----:B------:R-:W-:Y:S01]  /*6000*/  @!P2 R2UR UR4, R0 ;  /* 0x000000000004a2ca */ /* 0x000fe200000e0000 */
[----:B------:R-:W-:Y:S03]  /*6010*/  VOTEU.ALL UP0, P2 ;  /* 0x0000000000ff7886 */ /* 0x000fe60001000000 */
[----:B------:R-:W-:Y:S09]  /*6020*/  UIADD3 UR45, UPT, UPT, UR23, UR24, URZ ;  /* 0x00000018172d7290 */ /* 0x000ff2000fffe0ff */
        /* <DEDUP_REMOVED lines=9> */
[----:B-1----:R-:W-:Y:S01]  /*60c0*/  UIADD3 UR19, UPT, UPT, UR15, UR26, URZ ;  /* 0x0000001a0f137290 */ /* 0x002fe2000fffe0ff */
[----:B------:R-:W-:Y:S11]  /*60d0*/  BRA.U UP3, `(.L_x_99) ;  /* 0xffffffed03987547 */ /* 0x000ff6000b83ffff */
[----:B------:R-:W-:-:S04]  /*60e0*/  SHF.L.U32 R2, R10, 0x1f, RZ ;  /* 0x0000001f0a027819 */ /* 0x000fc800000006ff */
[----:B------:R-:W1:Y:S02]  /*60f0*/  SYNCS.PHASECHK.TRANS64.TRYWAIT P0, [UR42+0xf0], R2 ;  /* 0x0000f002ff0075a7 */ /* 0x000e64000800112a */
[----:B-1----:R-:W-:Y:S05]  /*6100*/  @!P0 BRA `(.L_x_100) ;  /* 0x0000004400708947 */ /* 0x002fea0003800000 */
.L_x_207:
[----:B------:R-:W3:Y:S02]  /*6110*/  SYNCS.PHASECHK.TRANS64.TRYWAIT P0, [UR42+0xf8], R2 ;  /* 0x0000f802ff0075a7 */ /* 0x000ee4000800112a */
[----:B---3--:R-:W-:Y:S05]  /*6120*/  @!P0 BRA `(.L_x_101) ;  /* 0x0000004400808947 */ /* 0x008fea0003800000 */
.L_x_209:
[----:B------:R-:W3:Y:S02]  /*6130*/  SYNCS.PHASECHK.TRANS64.TRYWAIT P0, [UR42+0x100], R2 ;  /* 0x00010002ff0075a7 */ /* 0x000ee4000800112a */
[----:B---3--:R-:W-:Y:S05]  /*6140*/  @!P0 BRA `(.L_x_102) ;  /* 0x0000004400908947 */ /* 0x008fea0003800000 */
.L_x_211:
[----:B-1----:R-:W-:-:S07]  /*6150*/  MOV R0, UR42 ;  /* 0x0000002a00007c02 */ /* 0x002fce0008000f00 */
.L_x_103:
[----:B-1----:R-:W-:-:S04]  /*6160*/  SHF.L.U32 R2, R10, 0x1f, RZ ;  /* 0x0000001f0a027819 */ /* 0x002fc800000006ff */
[----:B------:R1:W3:Y:S03]  /*6170*/  SYNCS.PHASECHK.TRANS64.TRYWAIT P0, [R0+URZ+0x108], R2 ;  /* 0x00010802000075a7 */ /* 0x0002e600080011ff */
[----:B---3--:R-:W-:Y:S05]  /*6180*/  @!P0 NANOSLEEP.SYNCS 0x989680 ;  /* 0x009896800000895d */ /* 0x008fea0003900000 */
[----:B------:R-:W3:Y:S02]  /*6190*/  @!P0 SYNCS.PHASECHK.TRANS64 P0, [R0+URZ+0x108], R2 ;  /* 0x00010802000085a7 */ /* 0x000ee400080010ff */
[----:B--23--:R-:W-:Y:S05]  /*61a0*/  @P0 EXIT ;  /* 0x000000000000094d */ /* 0x00cfea0003800000 */
[----:B------:R-:W-:Y:S05]  /*61b0*/  BRA `(.L_x_103) ;  /* 0xfffffffc00e87947 */ /* 0x000fea000383ffff */
.L_x_88:
[----:B------:R-:W-:-:S06]  /*61c0*/  UISETP.GE.AND UP0, UPT, UR18, 0x4, UPT ;  /* 0x000000041200788c */ /* 0x000fcc000bf06270 */
[----:B------:R-:W-:-:S13]  /*61d0*/  PLOP3.LUT P0, PT, PT, PT, UP0, 0x80, 0x8 ;  /* 0x000000000008781c */ /* 0x000fda0003f0f008 */
[----:B-1----:R-:W-:Y:S05]  /*61e0*/  @!P0 EXIT ;  /* 0x000000000000894d */ /* 0x002fea0003800000 */
[----:B------:R-:W1:Y:S08]  /*61f0*/  S2UR UR4, SR_CgaCtaId ;  /* 0x00000000000479c3 */ /* 0x000e700000008800 */
[----:B------:R-:W-:Y:S01]  /*6200*/  BAR.SYNC.DEFER_BLOCKING 0x6, 0xa0 ;  /* 0x0182800000007b1d */ /* 0x000fe20000010000 */
[C---:B------:R-:W-:Y:S01]  /*6210*/  IMAD.SHL.U32 R44, R55.reuse, 0x10, RZ ;  /* 0x00000010372c7824 */ /* 0x040fe200078e00ff */
[----:B------:R-:W-:Y:S01]  /*6220*/  SHF.L.U32 R23, R55, 0x10, RZ ;  /* 0x0000001037177819 */ /* 0x000fe200000006ff */
[----:B------:R-:W-:-:S02]  /*6230*/  IMAD.SHL.U32 R0, R46, 0x200, RZ ;  /* 0x000002002e007824 */ /* 0x000fc400078e00ff */
[----:B------:R-:W-:Y:S02]  /*6240*/  HFMA2 R51, -RZ, RZ, 0, 0 ;  /* 0x00000000ff337431 */ /* 0x000fe400000001ff */
[----:B------:R-:W-:Y:S01]  /*6250*/  IMAD.SHL.U32 R4, R55, 0x2, RZ ;  /* 0x0000000237047824 */ /* 0x000fe200078e00ff */
[----:B------:R-:W-:Y:S01]  /*6260*/  UMOV UR44, 0x400 ;  /* 0x00000400002c7882 */ /* 0x000fe20000000000 */
[----:B------:R-:W2:Y:S01]  /*6270*/  LDC.64 R42, c[0x0][0x9b0] ;  /* 0x00026c00ff2a7b82 */ /* 0x000ea20000000a00 */
[C---:B------:R-:W-:Y:S01]  /*6280*/  LOP3.LUT R54, R44.reuse, 0x5b0, RZ, 0xc0, !PT ;  /* 0x000005b02c367812 */ /* 0x040fe200078ec0ff */
[----:B------:R-:W-:Y:S01]  /*6290*/  IMAD.MOV.U32 R53, RZ, RZ, 0x1 ;  /* 0x00000001ff357424 */ /* 0x000fe200078e00ff */
[----:B------:R-:W-:Y:S01]  /*62a0*/  LOP3.LUT R5, R44, 0x40, RZ, 0xc0, !PT ;  /* 0x000000402c057812 */ /* 0x000fe200078ec0ff */
[----:B------:R-:W-:Y:S01]  /*62b0*/  IMAD.MOV.U32 R22, RZ, RZ, RZ ;  /* 0x000000ffff167224 */ /* 0x000fe200078e00ff */
[----:B------:R-:W-:Y:S01]  /*62c0*/  LOP3.LUT R54, R54, 0x200, R0, 0xf8, !PT ;  /* 0x0000020036367812 */ /* 0x000fe200078ef800 */
[----:B------:R-:W-:Y:S01]  /*62d0*/  IMAD.SHL.U32 R0, R46, 0x200000, RZ ;  /* 0x002000002e007824 */ /* 0x000fe200078e00ff */
[----:B------:R-:W-:Y:S01]  /*62e0*/  LOP3.LUT R4, R5, 0x8, R4, 0xf8, !PT ;  /* 0x0000000805047812 */ /* 0x000fe200078ef804 */
[----:B------:R-:W3:Y:S01]  /*62f0*/  LDC.64 R40, c[0x0][0x9a8] ;  /* 0x00026a00ff287b82 */ /* 0x000ee20000000a00 */
[----:B------:R-:W-:Y:S01]  /*6300*/  LOP3.LUT P0, RZ, R44, 0x40, RZ, 0xc0, !PT ;  /* 0x000000402cff7812 */ /* 0x000fe2000780c0ff */
[----:B------:R-:W-:Y:S01]  /*6310*/  IMAD.MOV.U32 R52, RZ, RZ, RZ ;  /* 0x000000ffff347224 */ /* 0x000fe200078e00ff */
[----:B------:R-:W-:Y:S01]  /*6320*/  LOP3.LUT R0, R0, 0x200000, RZ, 0xc0, !PT ;  /* 0x0020000000007812 */ /* 0x000fe200078ec0ff */
[----:B------:R-:W4:Y:S01]  /*6330*/  LDCU UR57, c[0x0][0x370] ;  /* 0x00006e00ff3977ac */ /* 0x000f220008000800 */
[----:B------:R-:W-:-:S02]  /*6340*/  LOP3.LUT R54, R54, R4, RZ, 0xfc, !PT ;  /* 0x0000000436367212 */ /* 0x000fc400078efcff */
[----:B------:R-:W-:Y:S01]  /*6350*/  LOP3.LUT R23, R0, 0x400000, R23, 0xf8, !PT ;  /* 0x0040000000177812 */ /* 0x000fe200078ef817 */
[----:B-1----:R-:W-:Y:S01]  /*6360*/  ULEA UR44, UR4, UR44, 0x18 ;  /* 0x0000002c042c7291 */ /* 0x002fe2000f8ec0ff */
[----:B------:R-:W-:Y:S01]  /*6370*/  P2R R0, PR, RZ, 0x1 ;  /* 0x00000001ff007803 */ /* 0x000fe20000000000 */
[----:B------:R-:W1:Y:S01]  /*6380*/  LDCU.128 UR4, c[0x0][0xb80] ;  /* 0x00017000ff0477ac */ /* 0x000e620008000c00 */
[----:B------:R-:W-:Y:S01]  /*6390*/  LOP3.LUT R55, R55, 0x60, RZ, 0xc0, !PT ;  /* 0x0000006037377812 */ /* 0x000fe200078ec0ff */
[----:B------:R-:W2:Y:S05]  /*63a0*/  LDCU.64 UR62, c[0x0][0x348] ;  /* 0x00006900ff3e77ac */ /* 0x000eaa0008000a00 */
[----:B------:R-:W4:Y:S01]  /*63b0*/  LDS R2, [UR44+0x170] ;  /* 0x0001702cff027984 */ /* 0x000f220008000800 */
[----:B------:R-:W2:Y:S01]  /*63c0*/  LDCU UR42, c[0x0][0xc0c] ;  /* 0x00018180ff2a77ac */ /* 0x000ea20008000800 */
[----:B------:R-:W2:Y:S01]  /*63d0*/  LDCU UR38, c[0x0][0xc30] ;  /* 0x00018600ff2677ac */ /* 0x000ea20008000800 */
[----:B------:R-:W2:Y:S01]  /*63e0*/  LDCU.64 UR50, c[0x0][0x988] ;  /* 0x00013100ff3277ac */ /* 0x000ea20008000a00 */
[----:B-1----:R-:W-:Y:S01]  /*63f0*/  IMAD.U32 R59, RZ, RZ, UR4 ;  /* 0x00000004ff3b7e24 */ /* 0x002fe2000f8e00ff */
[----:B------:R-:W-:Y:S01]  /*6400*/  MOV R56, UR7 ;  /* 0x0000000700387c02 */ /* 0x000fe20008000f00 */
[----:B------:R-:W-:Y:S01]  /*6410*/  UIADD3 UR4, UPT, UPT, UR44, 0x200, URZ ;  /* 0x000002002c047890 */ /* 0x000fe2000fffe0ff */
[----:B------:R-:W-:Y:S01]  /*6420*/  IMAD.U32 R58, RZ, RZ, UR5 ;  /* 0x00000005ff3a7e24 */ /* 0x000fe2000f8e00ff */
[----:B------:R-:W1:Y:S01]  /*6430*/  LDCU.64 UR40, c[0x0][0xc28] ;  /* 0x00018500ff2877ac */ /* 0x000e620008000a00 */
[----:B------:R-:W-:-:S03]  /*6440*/  IMAD.U32 R57, RZ, RZ, UR6 ;  /* 0x00000006ff397e24 */ /* 0x000fc6000f8e00ff */
[----:B------:R-:W-:Y:S01]  /*6450*/  IMAD.U32 R50, RZ, RZ, UR4 ;  /* 0x00000004ff327e24 */ /* 0x000fe2000f8e00ff */
[----:B------:R-:W1:Y:S01]  /*6460*/  LDCU.64 UR60, c[0x0][0x990] ;  /* 0x00013200ff3c77ac */ /* 0x000e620008000a00 */
[----:B------:R-:W1:Y:S01]  /*6470*/  LDCU.128 UR52, c[0x0][0xc10] ;  /* 0x00018200ff3477ac */ /* 0x000e620008000c00 */
[----:B------:R-:W1:Y:S01]  /*6480*/  LDCU UR56, c[0x0][0x374] ;  /* 0x00006e80ff3877ac */ /* 0x000e620008000800 */
[----:B------:R-:W-:Y:S01]  /*6490*/  UMOV UR49, URZ ;  /* 0x000000ff00317c82 */ /* 0x000fe20008000000 */
[----:B------:R-:W-:Y:S01]  /*64a0*/  UMOV UR47, URZ ;  /* 0x000000ff002f7c82 */ /* 0x000fe20008000000 */
[C---:B----4-:R-:W-:Y:S01]  /*64b0*/  VIADD R3, R2.reuse, 0x40 ;  /* 0x0000004002037836 */ /* 0x050fe20000000000 */
[----:B------:R-:W-:-:S04]  /*64c0*/  LOP3.LUT R2, R2, 0xffff, RZ, 0xc0, !PT ;  /* 0x0000ffff02027812 */ /* 0x000fc800078ec0ff */
[----:B------:R-:W-:-:S05]  /*64d0*/  LOP3.LUT R3, R3, 0xffff, RZ, 0xc0, !PT ;  /* 0x0000ffff03037812 */ /* 0x000fca00078ec0ff */
[----:B-123--:R4:W-:Y:S02]  /*64e0*/  STL.64 [R1], R2 ;  /* 0x0000000201007387 */ /* 0x00e9e40000100a00 */
.L_x_147:
[----:B----4-:R-:W-:Y:S04]  /*64f0*/  SHF.L.U32 R2, R51, 0x1f, RZ ;  /* 0x0000001f33027819 */ /* 0x010fe800000006ff */
[----:B-1----:R-:W1:Y:S02]  /*6500*/  SYNCS.PHASECHK.TRANS64.TRYWAIT P0, [UR44+0x120], R2 ;  /* 0x00012002ff0075a7 */ /* 0x002e64000800112c */
[----:B-1----:R-:W-:Y:S05]  /*6510*/  @!P0 BRA `(.L_x_104) ;  /* 0x0000004000b48947 */ /* 0x002fea0003800000 */
.L_x_213:
[----:B-1----:R-:W-:Y:S01]  /*6520*/  LEA R2, R22, UR43, 0x2 ;  /* 0x0000002b16027c11 */ /* 0x002fe2000f8e10ff */
[----:B------:R-:W1:Y:S01]  /*6530*/  LDS.128 R4, [UR44+0x160] ;  /* 0x0001602cff047984 */ /* 0x000e620008000c00 */
[----:B------:R-:W-:Y:S02]  /*6540*/  UIADD3 UR4, UPT, UPT, UR44, 0x128, URZ ;  /* 0x000001282c047890 */ /* 0x000fe4000fffe0ff */
[----:B------:R-:W-:Y:S01]  /*6550*/  UISETP.GE.AND UP0, UPT, UR39, 0x1, UPT ;  /* 0x000000012700788c */ /* 0x000fe2000bf06270 */
[----:B------:R-:W-:Y:S01]  /*6560*/  @!PT LDS RZ, [RZ] ;  /* 0x00000000fffff984 */ /* 0x000fe20000000800 */
[----:B------:R-:W-:Y:S01]  /*6570*/  @!PT LDS RZ, [RZ] ;  /* 0x00000000fffff984 */ /* 0x000fe20000000800 */
[----:B------:R-:W-:Y:S01]  /*6580*/  @!PT LDS RZ, [RZ] ;  /* 0x00000000fffff984 */ /* 0x000fe20000000800 */
[----:B------:R-:W-:Y:S01]  /*6590*/  @!PT LDS RZ, [RZ] ;  /* 0x00000000fffff984 */ /* 0x000fe20000000800 */
[----:B------:R2:W-:Y:S06]  /*65a0*/  MEMBAR.ALL.CTA ;  /* 0x0000000000007992 */ /* 0x0005ec0000008000 */
[----:B--2---:R-:W2:Y:S01]  /*65b0*/  FENCE.VIEW.ASYNC.S ;  /* 0x00000000000073c6 */ /* 0x004ea20000000000 */
[----:B------:R-:W-:Y:S09]  /*65c0*/  UPRMT UR4, URZ, 0x654, UR4 ;  /* 0x00000654ff047896 */ /* 0x000ff20008000004 */
[----:B--2---:R-:W-:Y:S01]  /*65d0*/  SYNCS.ARRIVE.TRANS64.RED.A1T0 RZ, [UR4], RZ ;  /* 0x000000ffffff79a7 */ /* 0x004fe20008100404 */
[----:B------:R-:W5:Y:S01]  /*65e0*/  LDL R2, [R2] ;  /* 0x0000000002027983 */ /* 0x000f620000100800 */
[----:B-1----:R-:W-:Y:S11]  /*65f0*/  LOP3.LUT P0, RZ, R6, 0x1, RZ, 0xc0, !PT ;  /* 0x0000000106ff7812 */ /* 0x002ff6000780c0ff */
[----:B------:R-:W-:Y:S02]  /*6600*/  @!UPT UIADD3 URZ, UPT, UPT, URZ, URZ, URZ ;  /* 0x000000fffffff290 */ /* 0x000fe4000fffe0ff */
[----:B------:R-:W-:Y:S01]  /*6610*/  VOTEU.ANY UP1, P0 ;  /* 0x0000000000ff7886 */ /* 0x000fe20000020100 */
[----:B------:R-:W-:Y:S01]  /*6620*/  PLOP3.LUT P0, PT, PT, PT, UP1, 0x80, 0x8 ;  /* 0x000000000008781c */ /* 0x000fe20003f0f018 */
[----:B------:R-:W-:Y:S11]  /*6630*/  UP2UR UR58, UPR, URZ, 0x2 ;  /* 0x00000002ff3a7883 */ /* 0x000ff60008000000 */
[----:B------:R-:W-:Y:S01]  /*6640*/  @!UPT UIADD3 URZ, UPT, UPT, URZ, URZ, URZ ;  /* 0x000000fffffff290 */ /* 0x000fe2000fffe0ff */
[----:B------:R-:W-:Y:S02]  /*6650*/  @P0 MOV R3, R4 ;  /* 0x0000000400030202 */ /* 0x000fe40000000f00 */
[----:B------:R-:W-:Y:S02]  /*6660*/  @P0 LOP3.LUT R0, R5, 0xffff, RZ, 0xc0, !PT ;  /* 0x0000ffff05000812 */ /* 0x000fe400078ec0ff */
[----:B------:R-:W-:Y:S02]  /*6670*/  @P0 R2UR UR5, R3 ;  /* 0x00000000030502ca */ /* 0x000fe400000e0000 */
[----:B------:R-:W-:Y:S11]  /*6680*/  @P0 R2UR UR4, R0 ;  /* 0x00000000000402ca */ /* 0x000ff600000e0000 */
[----:B------:R-:W-:Y:S02]  /*6690*/  @UP1 UMOV UR37, UR5 ;  /* 0x0000000500251c82 */ /* 0x000fe40008000000 */
[----:B------:R-:W-:Y:S01]  /*66a0*/  @UP1 UMOV UR36, UR4 ;  /* 0x0000000400241c82 */ /* 0x000fe20008000000 */
[----:B------:R-:W-:Y:S05]  /*66b0*/  BRA.U !UP0, `(.L_x_105) ;  /* 0x0000000108cc7547 */ /* 0x000fea000b800000 */
[----:B------:R-:W1:Y:S01]  /*66c0*/  LDCU UR9, c[0x0][0xc20] ;  /* 0x00018400ff0977ac */ /* 0x000e620008000800 */
[----:B------:R-:W-:Y:S02]  /*66d0*/  UIMAD.WIDE.U32 UR4, UR56, UR55, URZ ;  /* 0x00000037380472a5 */ /* 0x000fe4000f8e00ff */
[----:B------:R-:W-:Y:S02]  /*66e0*/  UIMAD.WIDE.U32 UR6, UR57, UR52, URZ ;  /* 0x00000034390672a5 */ /* 0x000fe4000f8e00ff */
[----:B------:R-:W-:Y:S02]  /*66f0*/  UIMAD.WIDE.U32 UR10, UR36, UR55, URZ ;  /* 0x00000037240a72a5 */ /* 0x000fe4000f8e00ff */
[----:B------:R-:W-:Y:S02]  /*6700*/  UISETP.NE.AND UP0, UPT, UR54, 0x1, UPT ;  /* 0x000000013600788c */ /* 0x000fe4000bf05270 */
[----:B------:R-:W-:Y:S02]  /*6710*/  UISETP.NE.AND UP1, UPT, UR42, 0x1, UPT ;  /* 0x000000012a00788c */ /* 0x000fe4000bf25270 */
[----:B------:R-:W-:Y:S02]  /*6720*/  UISETP.NE.AND UP2, UPT, UR39, 0x1, UPT ;  /* 0x000000012700788c */ /* 0x000fe4000bf45270 */
[----:B------:R-:W-:Y:S01]  /*6730*/  UIMAD.WIDE.U32 UR12, UR37, UR52, URZ ;  /* 0x00000034250c72a5 */ /* 0x000fe2000f8e00ff */
[----:B------:R-:W-:Y:S01]  /*6740*/  UMOV UR4, UR5 ;  /* 0x0000000500047c82 */ /* 0x000fe20008000000 */
[----:B------:R-:W-:Y:S01]  /*6750*/  UMOV UR6, UR11 ;  /* 0x0000000b00067c82 */ /* 0x000fe20008000000 */
[----:B-1----:R-:W-:Y:S03]  /*6760*/  USHF.R.U32.HI UR8, URZ, UR9, UR4 ;  /* 0x00000009ff087299 */ /* 0x002fe60008011604 */
[----:B------:R-:W-:Y:S02]  /*6770*/  UMOV UR4, UR7 ;  /* 0x0000000700047c82 */ /* 0x000fe40008000000 */
[----:B------:R-:W-:Y:S02]  /*6780*/  USHF.R.U32.HI UR5, URZ, UR53, UR4 ;  /* 0x00000035ff057299 */ /* 0x000fe40008011604 */
[----:B------:R-:W-:Y:S02]  /*6790*/  USEL UR4, UR56, UR8, !UP0 ;  /* 0x0000000838047287 */ /* 0x000fe4000c000000 */
[----:B------:R-:W-:Y:S02]  /*67a0*/  USHF.R.U32.HI UR8, URZ, UR9, UR6 ;  /* 0x00000009ff087299 */ /* 0x000fe40008011606 */
[----:B------:R-:W-:Y:S02]  /*67b0*/  UIMAD.WIDE.U32 UR6, UR4, UR40, URZ ;  /* 0x00000028040672a5 */ /* 0x000fe4000f8e00ff */
[----:B------:R-:W-:Y:S02]  /*67c0*/  USEL UR9, UR57, UR5, !UP1 ;  /* 0x0000000539097287 */ /* 0x000fe4000c800000 */
[----:B------:R-:W-:Y:S02]  /*67d0*/  USEL UR8, UR36, UR8, !UP0 ;  /* 0x0000000824087287 */ /* 0x000fe4000c000000 */
[----:B------:R-:W-:Y:S01]  /*67e0*/  UIMAD.WIDE.U32 UR10, UR9, UR40, URZ ;  /* 0x00000028090a72a5 */ /* 0x000fe2000f8e00ff */
[----:B------:R-:W-:Y:S01]  /*67f0*/  UMOV UR6, UR7 ;  /* 0x0000000700067c82 */ /* 0x000fe20008000000 */
[----:B------:R-:W-:Y:S01]  /*6800*/  UMOV UR5, UR13 ;  /* 0x0000000d00057c82 */ /* 0x000fe20008000000 */
[----:B------:R-:W-:Y:S02]  /*6810*/  @UP2 USHF.R.U32.HI UR4, URZ, UR41, UR6 ;  /* 0x00000029ff042299 */ /* 0x000fe40008011606 */
[----:B------:R-:W-:Y:S02]  /*6820*/  USHF.R.U32.HI UR5, URZ, UR53, UR5 ;  /* 0x00000035ff057299 */ /* 0x000fe40008011605 */
[----:B------:R-:W-:Y:S02]  /*6830*/  UIMAD UR4, UR39, UR4, URZ ;  /* 0x00000004270472a4 */ /* 0x000fe4000f8e02ff */
[----:B------:R-:W-:Y:S02]  /*6840*/  USEL UR5, UR37, UR5, !UP1 ;  /* 0x0000000525057287 */ /* 0x000fe4000c800000 */
[----:B------:R-:W-:Y:S01]  /*6850*/  UISETP.GE.AND UP0, UPT, UR8, UR4, UPT ;  /* 0x000000040800728c */ /* 0x000fe2000bf06270 */
[----:B------:R-:W-:Y:S01]  /*6860*/  UMOV UR6, UR11 ;  /* 0x0000000b00067c82 */ /* 0x000fe20008000000 */
[----:B------:R-:W-:Y:S02]  /*6870*/  UIMAD.WIDE.U32 UR10, UR8, UR40, URZ ;  /* 0x00000028080a72a5 */ /* 0x000fe4000f8e00ff */
[----:B------:R-:W-:Y:S04]  /*6880*/  @UP2 USHF.R.U32.HI UR9, URZ, UR41, UR6 ;  /* 0x00000029ff092299 */ /* 0x000fe80008011606 */
[----:B------:R-:W-:Y:S01]  /*6890*/  UIMAD UR6, UR39, UR9, URZ ;  /* 0x00000009270672a4 */ /* 0x000fe2000f8e02ff */
[----:B------:R-:W-:Y:S03]  /*68a0*/  UMOV UR4, UR11 ;  /* 0x0000000b00047c82 */ /* 0x000fe60008000000 */
[----:B------:R-:W-:Y:S02]  /*68b0*/  UISETP.GE.OR UP0, UPT, UR5, UR6, UP0 ;  /* 0x000000060500728c */ /* 0x000fe40008706670 */
[----:B------:R-:W-:Y:S02]  /*68c0*/  USHF.R.U32.HI UR4, URZ, UR41, UR4 ;  /* 0x00000029ff047299 */ /* 0x000fe40008011604 */
[----:B------:R-:W-:Y:S02]  /*68d0*/  UIMAD.WIDE.U32 UR6, UR5, UR40, URZ ;  /* 0x00000028050672a5 */ /* 0x000fe4000f8e00ff */
[----:B------:R-:W-:Y:S02]  /*68e0*/  USEL UR11, UR8, UR4, !UP2 ;  /* 0x00000004080b7287 */ /* 0x000fe4000d000000 */
[----:B------:R-:W-:Y:S02]  /*68f0*/  UIADD3 UR6, UPT, UPT, -UR5, URZ, URZ ;  /* 0x000000ff05067290 */ /* 0x000fe4000fffe1ff */
[----:B------:R-:W-:Y:S02]  /*6900*/  UIADD3 UR10, UPT, UPT, -UR11, URZ, URZ ;  /* 0x000000ff0b0a7290 */ /* 0x000fe4000fffe1ff */
[----:B------:R-:W-:Y:S02]  /*6910*/  UIMAD UR6, UR42, UR6, UR37 ;  /* 0x000000062a0672a4 */ /* 0x000fe4000f8e0225 */
[----:B------:R-:W-:Y:S01]  /*6920*/  UIMAD UR10, UR39, UR10, UR8 ;  /* 0x0000000a270a72a4 */ /* 0x000fe2000f8e0208 */
[----:B------:R-:W-:Y:S01]  /*6930*/  @!UP0 UMOV UR4, UR7 ;  /* 0x0000000700048c82 */ /* 0x000fe20008000000 */
[----:B------:R-:W-:Y:S02]  /*6940*/  UIADD3 UR7, UPT, UPT, -UR8, URZ, URZ ;  /* 0x000000ff08077290 */ /* 0x000fe4000fffe1ff */
[----:B------:R-:W-:Y:S04]  /*6950*/  @!UP0 USHF.R.U32.HI UR4, URZ, UR41, UR4 ;  /* 0x00000029ff048299 */ /* 0x000fe80008011604 */
[----:B------:R-:W-:Y:S04]  /*6960*/  @!UP0 USEL UR4, UR5, UR4, !UP2 ;  /* 0x0000000405048287 */ /* 0x000fe8000d000000 */
[----:B------:R-:W-:Y:S02]  /*6970*/  @!UP0 UIMAD UR9, UR9, UR10, UR4 ;  /* 0x0000000a090982a4 */ /* 0x000fe4000f8e0204 */
[----:B------:R-:W-:Y:S02]  /*6980*/  @!UP0 UIADD3 UR10, UPT, UPT, UR11, -UR4, URZ ;  /* 0x800000040b0a8290 */ /* 0x000fe4000fffe0ff */
[----:B------:R-:W-:Y:S02]  /*6990*/  UIMAD UR4, UR54, UR7, UR36 ;  /* 0x00000007360472a4 */ /* 0x000fe4000f8e0224 */
[----:B------:R-:W-:Y:S03]  /*69a0*/  @!UP0 UIMAD UR8, UR10, UR39, UR5 ;  /* 0x000000270a0882a4 */ /* 0x000fe6000f8e0205 */
[----:B------:R-:W-:Y:S02]  /*69b0*/  @!UP0 UMOV UR5, UR9 ;  /* 0x0000000900058c82 */ /* 0x000fe40008000000 */
[----:B------:R-:W-:Y:S02]  /*69c0*/  UIMAD UR37, UR5, UR42, UR6 ;  /* 0x0000002a052572a4 */ /* 0x000fe4000f8e0206 */
[----:B------:R-:W-:Y:S11]  /*69d0*/  UIMAD UR36, UR8, UR54, UR4 ;  /* 0x00000036082472a4 */ /* 0x000ff6000f8e0204 */
[----:B------:R-:W-:Y:S01]  /*69e0*/  @!UPT UIADD3 URZ, UPT, UPT, URZ, URZ, URZ ;  /* 0x000000fffffff290 */ /* 0x000fe2000fffe0ff */
.L_x_105:
[----:B------:R-:W-:Y:S01]  /*69f0*/  UISETP.NE.AND UP0, UPT, UR38, 0x1, UPT ;  /* 0x000000012600788c */ /* 0x000fe2000bf05270 */
[----:B------:R-:W-:Y:S01]  /*6a00*/  @P0 SHF.R.U32.HI R4, RZ, 0x10, R5 ;  /* 0x00000010ff040819 */ /* 0x000fe20000011605 */
[----:B------:R-:W-:Y:S01]  /*6a10*/  USHF.L.U32 UR46, UR19, 0x7, URZ ;  /* 0x00000007132e7899 */ /* 0x000fe200080006ff */
[----:B------:R-:W-:Y:S02]  /*6a20*/  BSSY.RECONVERGENT B6, `(.L_x_106) ;  /* 0x0000034000067945 */ /* 0x000fe40003800200 */
[----:B------:R-:W-:Y:S02]  /*6a30*/  @P0 R2UR UR59, R4 ;  /* 0x00000000043b02ca */ /* 0x000fe400000e0000 */
[----:B------:R-:W-:Y:S04]  /*6a40*/  LOP3.LUT P0, RZ, R50, 0x90, RZ, 0xc0, !PT ;  /* 0x0000009032ff7812 */ /* 0x000fe8000780c0ff */
[----:B------:R-:W1:Y:S01]  /*6a50*/  @!UP0 LDCU.128 UR12, c[0x0][0xc10] ;  /* 0x00018200ff0c87ac */ /* 0x000e620008000c00 */
[----:B------:R-:W2:Y:S01]  /*6a60*/  @!UP0 LDCU UR5, c[0x0][0xc0c] ;  /* 0x00018180ff0587ac */ /* 0x000ea20008000800 */
[----:B------:R-:W3:Y:S01]  /*6a70*/  @!UP0 LDCU UR10, c[0x0][0xc20] ;  /* 0x00018400ff0a87ac */ /* 0x000ee20008000800 */
[----:B-1----:R-:W-:Y:S02]  /*6a80*/  UIMAD.WIDE.U32 UR8, UR37, UR12, URZ ;  /* 0x0000000c250872a5 */ /* 0x002fe4000f8e00ff */
[----:B------:R-:W-:Y:S02]  /*6a90*/  UIMAD.WIDE.U32 UR6, UR36, UR15, URZ ;  /* 0x0000000f240672a5 */ /* 0x000fe4000f8e00ff */
[----:B------:R-:W-:Y:S03]  /*6aa0*/  @!UP0 UISETP.NE.AND UP1, UPT, UR14, 0x1, UPT ;  /* 0x000000010e00888c */ /* 0x000fe6000bf25270 */
[----:B------:R-:W-:Y:S01]  /*6ab0*/  @!UP0 UMOV UR4, UR9 ;  /* 0x0000000900048c82 */ /* 0x000fe20008000000 */
[----:B--2---:R-:W-:Y:S02]  /*6ac0*/  @!UP0 UISETP.NE.AND UP2, UPT, UR5, 0x1, UPT ;  /* 0x000000010500888c */ /* 0x004fe4000bf45270 */
[----:B------:R-:W-:Y:S01]  /*6ad0*/  @!UP0 USHF.R.U32.HI UR4, URZ, UR13, UR4 ;  /* 0x0000000dff048299 */ /* 0x000fe20008011604 */
[----:B------:R-:W-:Y:S02]  /*6ae0*/  @!UP0 UMOV UR6, UR7 ;  /* 0x0000000700068c82 */ /* 0x000fe40008000000 */
[----:B---3--:R-:W-:Y:S02]  /*6af0*/  @!UP0 USHF.R.U32.HI UR6, URZ, UR10, UR6 ;  /* 0x0000000aff068299 */ /* 0x008fe40008011606 */
[----:B------:R-:W-:Y:S02]  /*6b00*/  @!UP0 USEL UR7, UR37, UR4, !UP2 ;  /* 0x0000000425078287 */ /* 0x000fe4000d000000 */
[----:B------:R-:W-:Y:S04]  /*6b10*/  @!UP0 USEL UR6, UR36, UR6, !UP1 ;  /* 0x0000000624068287 */ /* 0x000fe8000c800000 */
[----:B------:R-:W-:Y:S02]  /*6b20*/  @!UP0 UIADD3 UR4, UPT, UPT, -UR7, UR6, URZ ;  /* 0x0000000607048290 */ /* 0x000fe4000fffe1ff */
[----:B------:R-:W-:Y:S02]  /*6b30*/  @!UP0 UIADD3 UR6, UPT, UPT, UR7, -UR6, URZ ;  /* 0x8000000607068290 */ /* 0x000fe4000fffe0ff */
[----:B------:R-:W-:Y:S02]  /*6b40*/  @!UP0 UIMAD UR37, UR4, UR5, UR37 ;  /* 0x00000005042582a4 */ /* 0x000fe4000f8e0225 */
[----:B------:R-:W-:Y:S01]  /*6b50*/  @!UP0 UIMAD UR36, UR6, UR14, UR36 ;  /* 0x0000000e062482a4 */ /* 0x000fe2000f8e0224 */
[----:B------:R-:W-:Y:S11]  /*6b60*/  @!P0 BRA `(.L_x_107) ;  /* 0x00000000007c8947 */ /* 0x000ff60003800000 */
[----:B------:R-:W1:Y:S01]  /*6b70*/  LDCU.64 UR8, c[0x4][0x80] ;  /* 0x01001000ff0877ac */ /* 0x000e620008000a00 */
[----:B------:R-:W-:Y:S01]  /*6b80*/  MOV R16, 0x0 ;  /* 0x0000000000107802 */ /* 0x000fe20000000f00 */
[----:B------:R-:W-:Y:S02]  /*6b90*/  HFMA2 R12, -RZ, RZ, 0, 5.9604644775390625e-08 ;  /* 0x00000001ff0c7431 */ /* 0x000fe400000001ff */
[----:B------:R-:W-:Y:S01]  /*6ba0*/  IMAD.MOV.U32 R8, RZ, RZ, 0x70 ;  /* 0x00000070ff087424 */ /* 0x000fe200078e00ff */
[----:B------:R2:W3:Y:S01]  /*6bb0*/  LDC.64 R14, c[0x4][R16] ;  /* 0x01000000100e7b82 */ /* 0x0004e20000000a00 */
[----:B------:R-:W4:Y:S01]  /*6bc0*/  LDCU.64 UR6, c[0x4][0x88] ;  /* 0x01001100ff0677ac */ /* 0x000f220008000a00 */
[----:B------:R-:W-:Y:S01]  /*6bd0*/  IMAD.MOV.U32 R13, RZ, RZ, RZ ;  /* 0x000000ffff0d7224 */ /* 0x000fe200078e00ff */
[----:B------:R-:W2:Y:S01]  /*6be0*/  LDCU.64 UR4, c[0x4][0x8] ;  /* 0x01000100ff0477ac */ /* 0x000ea20008000a00 */
[----:B-1----:R-:W-:Y:S01]  /*6bf0*/  MOV R5, UR9 ;  /* 0x0000000900057c02 */ /* 0x002fe20008000f00 */
[----:B------:R-:W-:Y:S01]  /*6c00*/  IMAD.U32 R4, RZ, RZ, UR8 ;  /* 0x00000008ff047e24 */ /* 0x000fe2000f8e00ff */
[----:B----4-:R-:W-:Y:S01]  /*6c10*/  MOV R7, UR7 ;  /* 0x0000000700077c02 */ /* 0x010fe20008000f00 */
[----:B------:R-:W-:Y:S01]  /*6c20*/  IMAD.U32 R6, RZ, RZ, UR6 ;  /* 0x00000006ff067e24 */ /* 0x000fe2000f8e00ff */
[----:B--2---:R-:W-:Y:S01]  /*6c30*/  MOV R11, UR5 ;  /* 0x00000005000b7c02 */ /* 0x004fe20008000f00 */
[----:B------:R-:W-:Y:S02]  /*6c40*/  IMAD.U32 R10, RZ, RZ, UR4 ;  /* 0x00000004ff0a7e24 */ /* 0x000fe4000f8e00ff */
[----:B------:R-:W-:Y:S07]  /*6c50*/  LEPC R20, `(.L_x_108) ;  /* 0x000000001014794e */ /* 0x000fee0000000000 */
[----:B---3-5:R-:W-:Y:S05]  /*6c60*/  CALL.ABS.NOINC R14 ;  /* 0x000000000e007343 */ /* 0x028fea0003c00000 */
.L_x_108:
[----:B------:R-:W1:Y:S01]  /*6c70*/  LDCU.64 UR8, c[0x4][0x80] ;  /* 0x01001000ff0877ac */ /* 0x000e620008000a00 */
[----:B------:R-:W2:Y:S01]  /*6c80*/  LDC.64 R16, c[0x4][R16] ;  /* 0x0100000010107b82 */ /* 0x000ea20000000a00 */
[----:B------:R-:W-:Y:S02]  /*6c90*/  HFMA2 R12, -RZ, RZ, 0, 5.9604644775390625e-08 ;  /* 0x00000001ff0c7431 */ /* 0x000fe400000001ff */
[----:B------:R-:W-:Y:S02]  /*6ca0*/  IMAD.MOV.U32 R8, RZ, RZ, 0x70 ;  /* 0x00000070ff087424 */ /* 0x000fe400078e00ff */
[----:B------:R-:W-:Y:S01]  /*6cb0*/  IMAD.MOV.U32 R13, RZ, RZ, RZ ;  /* 0x000000ffff0d7224 */ /* 0x000fe200078e00ff */
[----:B------:R-:W3:Y:S01]  /*6cc0*/  LDCU.64 UR6, c[0x4][0x88] ;  /* 0x01001100ff0677ac */ /* 0x000ee20008000a00 */
[----:B------:R-:W4:Y:S01]  /*6cd0*/  LDCU.64 UR4, c[0x4][0x8] ;  /* 0x01000100ff0477ac */ /* 0x000f220008000a00 */
[----:B-1----:R-:W-:Y:S02]  /*6ce0*/  MOV R4, UR8 ;  /* 0x0000000800047c02 */ /* 0x002fe40008000f00 */
[----:B------:R-:W-:Y:S02]  /*6cf0*/  MOV R5, UR9 ;  /* 0x0000000900057c02 */ /* 0x000fe40008000f00 */
[----:B---3--:R-:W-:Y:S01]  /*6d00*/  MOV R7, UR7 ;  /* 0x0000000700077c02 */ /* 0x008fe20008000f00 */
[----:B------:R-:W-:Y:S01]  /*6d10*/  IMAD.U32 R6, RZ, RZ, UR6 ;  /* 0x00000006ff067e24 */ /* 0x000fe2000f8e00ff */
[----:B----4-:R-:W-:Y:S01]  /*6d20*/  MOV R11, UR5 ;  /* 0x00000005000b7c02 */ /* 0x010fe20008000f00 */
[----:B------:R-:W-:Y:S02]  /*6d30*/  IMAD.U32 R10, RZ, RZ, UR4 ;  /* 0x00000004ff0a7e24 */ /* 0x000fe4000f8e00ff */
[----:B------:R-:W-:Y:S07]  /*6d40*/  LEPC R20, `(.L_x_107) ;  /* 0x000000001014794e */ /* 0x000fee0000000000 */
[----:B--2---:R-:W-:Y:S05]  /*6d50*/  CALL.ABS.NOINC R16 ;  /* 0x0000000010007343 */ /* 0x004fea0003c00000 */
.L_x_107:
[----:B------:R-:W-:Y:S05]  /*6d60*/  BSYNC.RECONVERGENT B6 ;  /* 0x0000000000067941 */ /* 0x000fea0003800200 */
.L_x_106:
[----:B------:R-:W-:Y:S01]  /*6d70*/  R2UR UR4, R49 ;  /* 0x00000000310472ca */ /* 0x000fe200000e0000 */
[----:B------:R-:W-:Y:S01]  /*6d80*/  UISETP.NE.U32.AND UP0, UPT, UR60, URZ, UPT ;  /* 0x000000ff3c00728c */ /* 0x000fe2000bf05070 */
[----:B------:R-:W-:Y:S02]  /*6d90*/  ISETP.NE.U32.AND P4, PT, R42, RZ, PT ;  /* 0x000000ff2a00720c */ /* 0x000fe40003f85070 */
[----:B------:R-:W-:Y:S01]  /*6da0*/  ISETP.NE.U32.AND P2, PT, RZ, UR50, PT ;  /* 0x00000032ff007c0c */ /* 0x000fe2000bf45070 */
[----:B------:R-:W-:Y:S01]  /*6db0*/  UISETP.NE.AND.EX UP1, UPT, UR61, URZ, UPT, UP0 ;  /* 0x000000ff3d00728c */ /* 0x000fe2000bf25300 */
[----:B------:R-:W-:Y:S01]  /*6dc0*/  ISETP.NE.AND.EX P4, PT, R43, RZ, PT, P4 ;  /* 0x000000ff2b00720c */ /* 0x000fe20003f85340 */
[----:B------:R-:W-:Y:S01]  /*6dd0*/  UPLOP3.LUT UP0, UPT, UPT, UPT, UPT, 0x40, 0x4 ;  /* 0x000000000004789c */ /* 0x000fe20003f0e870 */
[----:B------:R-:W-:Y:S05]  /*6de0*/  ISETP.NE.AND.EX P2, PT, RZ, UR51, PT, P2 ;  /* 0x00000033ff007c0c */ /* 0x000fea000bf45320 */
[----:B------:R-:W-:Y:S06]  /*6df0*/  UISETP.NE.AND UP2, UPT, UR4, URZ, UPT ;  /* 0x000000ff0400728c */ /* 0x000fec000bf45270 */
[----:B------:R-:W-:Y:S05]  /*6e00*/  PLOP3.LUT P1, PT, PT, PT, UP2, 0x80, 0x8 ;  /* 0x000000000008781c */ /* 0x000fea0003f2f028 */
[----:B------:R-:W-:Y:S06]  /*6e10*/  @UP2 UPLOP3.LUT UP0, UPT, UPT, UPT, UP1, 0x80, 0x8 ;  /* 0x000000000008289c */ /* 0x000fec0003f0f010 */
[----:B------:R-:W-:Y:S01]  /*6e20*/  PLOP3.LUT P0, PT, PT, PT, UP0, 0x80, 0x8 ;  /* 0x000000000008781c */ /* 0x000fe20003f0f008 */
[----:B------:R-:W-:Y:S01]  /*6e30*/  @!UPT UIADD3 URZ, UPT, UPT, URZ, URZ, URZ ;  /* 0x000000fffffff290 */ /* 0x000fe2000fffe0ff */
[----:B------:R-:W-:Y:S11]  /*6e40*/  BRA.U !UP1, `(.L_x_109) ;  /* 0x00000001093c7547 */ /* 0x000ff6000b800000 */
[----:B------:R-:W-:Y:S01]  /*6e50*/  UISETP.NE.U32.AND UP0, UPT, UR50, URZ, UPT ;  /* 0x000000ff3200728c */ /* 0x000fe2000bf05070 */
[----:B------:R-:W-:Y:S01]  /*6e60*/  HFMA2 R0, -RZ, RZ, 0, 5.9604644775390625e-08 ;  /* 0x00000001ff007431 */ /* 0x000fe200000001ff */
[----:B------:R-:W1:Y:S01]  /*6e70*/  LDCU.64 UR8, c[0x0][0x358] ;  /* 0x00006b00ff0877ac */ /* 0x000e620008000a00 */
[----:B------:R-:W-:Y:S01]  /*6e80*/  IMAD.MOV.U32 R45, RZ, RZ, 0x1 ;  /* 0x00000001ff2d7424 */ /* 0x000fe200078e00ff */
[----:B------:R-:W-:Y:S06]  /*6e90*/  UISETP.NE.AND.EX UP0, UPT, UR51, URZ, UPT, UP0 ;  /* 0x000000ff3300728c */ /* 0x000fec000bf05300 */
        /* <DEDUP_REMOVED lines=9> */
[----:B-12---:R-:W-:Y:S02]  /*6f30*/  @!P3 IMAD.U32 R27, RZ, RZ, UR4 ;  /* 0x00000004ff1bbe24 */ /* 0x006fe4000f8e00ff */
.L_x_109:
[----:B------:R-:W-:Y:S05]  /*6f40*/  @!P4 BRA `(.L_x_110) ;  /* 0x000000000024c947 */ /* 0x000fea0003800000 */
[----:B------:R-:W-:Y:S01]  /*6f50*/  ISETP.NE.U32.AND P3, PT, R40, RZ, PT ;  /* 0x000000ff2800720c */ /* 0x000fe20003f65070 */
[----:B------:R-:W1:Y:S03]  /*6f60*/  LDCU.64 UR4, c[0x0][0x358] ;  /* 0x00006b00ff0477ac */ /* 0x000e660008000a00 */
[----:B------:R-:W-:Y:S11]  /*6f70*/  ISETP.NE.AND.EX P3, PT, R41, RZ, PT, P3 ;  /* 0x000000ff2900720c */ /* 0x000ff60003f65330 */
[----:B------:R-:W-:Y:S02]  /*6f80*/  @!UPT UIADD3 URZ, UPT, UPT, URZ, URZ, URZ ;  /* 0x000000fffffff290 */ /* 0x000fe4000fffe0ff */
[----:B------:R-:W2:Y:S01]  /*6f90*/  @P3 LDC.64 R4, c[0x0][0x9a8] ;  /* 0x00026a00ff043b82 */ /* 0x000ea20000000a00 */
[----:B------:R-:W-:Y:S04]  /*6fa0*/  @P3 IMAD R0, R42, UR48, RZ ;  /* 0x000000302a003c24 */ /* 0x000fe8000f8e02ff */
[----:B--2---:R-:W-:Y:S05]  /*6fb0*/  @P3 IMAD.WIDE R4, R0, 0x4, R4 ;  /* 0x0000000400043825 */ /* 0x004fea00078e0204 */
[----:B-1---5:R1:W5:Y:S02]  /*6fc0*/  @P3 LDG.E R24, desc[UR4][R4.64] ;  /* 0x0000000404183981 */ /* 0x022364000c1e1900 */
[----:B-1----:R-:W2:Y:S02]  /*6fd0*/  @!P3 LDC R24, c[0x0][0x9a0] ;  /* 0x00026800ff18bb82 */ /* 0x002ea40000000800 */
.L_x_110:
[----:B-----5:R-:W-:Y:S01]  /*6fe0*/  FSETP.NEU.AND P3, PT, R27, RZ, PT ;  /* 0x000000ff1b00720b */ /* 0x020fe20003f6d000 */
[----:B------:R-:W1:Y:S01]  /*6ff0*/  LDCU.128 UR12, c[0x0][0xb90] ;  /* 0x00017200ff0c77ac */ /* 0x000e620008000c00 */
[----:B------:R-:W-:Y:S01]  /*7000*/  SEL R3, RZ, 0xffffffff, P2 ;  /* 0xffffffffff037807 */ /* 0x000fe20001000000 */
[----:B------:R-:W-:Y:S01]  /*7010*/  IMAD.SHL.U32 R67, R54, 0x2, RZ ;  /* 0x0000000236437824 */ /* 0x000fe200078e00ff */
[----:B------:R-:W-:Y:S01]  /*7020*/  @P1 LOP3.LUT P2, RZ, R45, 0xff, RZ, 0xc0, !PT ;  /* 0x000000ff2dff1812 */ /* 0x000fe2000784c0ff */
[----:B------:R-:W-:Y:S01]  /*7030*/  BSSY B1, `(.L_x_111) ;  /* 0x0000052000017945 */ /* 0x000fe20003800000 */
[----:B------:R-:W-:Y:S01]  /*7040*/  @P1 SEL R0, RZ, 0xffffffff, P3 ;  /* 0xffffffffff001807 */ /* 0x000fe20001800000 */
[----:B------:R-:W-:Y:S01]  /*7050*/  IMAD.MOV.U32 R69, RZ, RZ, 0x1 ;  /* 0x00000001ff457424 */ /* 0x000fe200078e00ff */
[----:B------:R-:W-:Y:S01]  /*7060*/  LOP3.LUT R53, R53, 0x1, RZ, 0x3c, !PT ;  /* 0x0000000135357812 */ /* 0x000fe200078e3cff */
[----:B------:R-:W3:Y:S01]  /*7070*/  LDCU UR11, c[0x0][0xba0] ;  /* 0x00017400ff0b77ac */ /* 0x000ee20008000800 */
[----:B------:R-:W-:Y:S01]  /*7080*/  @P0 SEL R0, R3, R0, !P2 ;  /* 0x0000000003000207 */ /* 0x000fe20005000000 */
[----:B------:R-:W-:Y:S01]  /*7090*/  IMAD.IADD R25, R23, 0x1, R2 ;  /* 0x0000000117197824 */ /* 0x000fe200078e0202 */
[----:B------:R-:W-:Y:S01]  /*70a0*/  LEA R64, R22, UR44, 0x3 ;  /* 0x0000002c16407c11 */ /* 0x000fe2000f8e18ff */
[----:B------:R-:W-:Y:S01]  /*70b0*/  USHF.L.U32 UR8, UR45, 0x6, URZ ;  /* 0x000000062d087899 */ /* 0x000fe200080006ff */
[----:B------:R-:W-:Y:S01]  /*70c0*/  @P1 LOP3.LUT R0, R0, 0x1, RZ, 0xc0, !PT ;  /* 0x0000000100001812 */ /* 0x000fe200078ec0ff */
[----:B------:R-:W-:Y:S01]  /*70d0*/  IMAD.MOV.U32 R26, RZ, RZ, RZ ;  /* 0x000000ffff1a7224 */ /* 0x000fe200078e00ff */
[----:B------:R-:W-:Y:S02]  /*70e0*/  R2UR UR4, R58 ;  /* 0x000000003a0472ca */ /* 0x000fe400000e0000 */
[----:B------:R-:W-:Y:S02]  /*70f0*/  CS2R R38, SRZ ;  /* 0x0000000000267805 */ /* 0x000fe4000001ff00 */
[----:B------:R-:W-:Y:S01]  /*7100*/  ISETP.NE.U32.OR P6, PT, R0, 0x1, !P1 ;  /* 0x000000010000780c */ /* 0x000fe20004fc5470 */
[----:B------:R-:W-:Y:S01]  /*7110*/  IMAD.U32 R63, RZ, RZ, UR8 ;  /* 0x00000008ff3f7e24 */ /* 0x000fe2000f8e00ff */
[----:B------:R-:W-:Y:S02]  /*7120*/  R2UR UR6, R57 ;  /* 0x00000000390672ca */ /* 0x000fe400000e0000 */
[----:B------:R-:W-:Y:S02]  /*7130*/  CS2R R36, SRZ ;  /* 0x0000000000247805 */ /* 0x000fe4000001ff00 */
[----:B------:R-:W-:Y:S02]  /*7140*/  R2UR UR10, R59 ;  /* 0x000000003b0a72ca */ /* 0x000fe400000e0000 */
[----:B------:R-:W-:Y:S02]  /*7150*/  CS2R R30, SRZ ;  /* 0x00000000001e7805 */ /* 0x000fe4000001ff00 */
[----:B------:R-:W-:Y:S02]  /*7160*/  R2UR UR9, R56 ;  /* 0x00000000380972ca */ /* 0x000fe400000e0000 */
[----:B------:R-:W-:Y:S02]  /*7170*/  CS2R R28, SRZ ;  /* 0x00000000001c7805 */ /* 0x000fe4000001ff00 */
[----:B------:R-:W-:Y:S01]  /*7180*/  PLOP3.LUT P2, PT, PT, PT, UP1, 0x80, 0x8 ;  /* 0x000000000008781c */ /* 0x000fe20003f4f018 */
[----:B------:R-:W-:Y:S01]  /*7190*/  VIADD R68, R67, UR44 ;  /* 0x0000002c43447c36 */ /* 0x000fe20008000000 */
[----:B------:R-:W-:Y:S01]  /*71a0*/  LOP3.LUT P4, R65, R45, 0xff, RZ, 0xc0, !PT ;  /* 0x000000ff2d417812 */ /* 0x000fe2000788c0ff */
[----:B------:R-:W-:Y:S01]  /*71b0*/  UIMAD.WIDE.U32 UR4, UR8, UR4, URZ ;  /* 0x00000004080472a5 */ /* 0x000fe2000f8e00ff */
[----:B------:R-:W-:Y:S02]  /*71c0*/  SEL R4, RZ, 0xffffffff, P3 ;  /* 0xffffffffff047807 */ /* 0x000fe40001800000 */
[----:B------:R-:W-:Y:S01]  /*71d0*/  @P6 SHF.L.U32 R0, R53, 0x1f, RZ ;  /* 0x0000001f35006819 */ /* 0x000fe200000006ff */
[----:B------:R-:W-:Y:S01]  /*71e0*/  USHF.R.U32.HI UR5, URZ, UR6, UR5 ;  /* 0x00000006ff057299 */ /* 0x000fe20008011605 */
[----:B------:R-:W-:Y:S01]  /*71f0*/  P2R R66, PR, RZ, 0x40 ;  /* 0x00000040ff427803 */ /* 0x000fe20000000000 */
[----:B------:R-:W-:Y:S01]  /*7200*/  UISETP.NE.AND UP0, UPT, UR10, 0x1, UPT ;  /* 0x000000010a00788c */ /* 0x000fe2000bf05270 */
[----:B------:R4:W2:Y:S03]  /*7210*/  @P6 SYNCS.PHASECHK.TRANS64.TRYWAIT P1, [UR44+0xd0], R0 ;  /* 0x0000d000ff0065a7 */ /* 0x0008a6000802112c */
[----:B------:R-:W-:Y:S01]  /*7220*/  USEL UR5, UR8, UR5, !UP0 ;  /* 0x0000000508057287 */ /* 0x000fe2000c000000 */
[----:B------:R-:W-:Y:S01]  /*7230*/  @P2 SEL R4, R3, R4, !P4 ;  /* 0x0000000403042207 */ /* 0x000fe20006000000 */
[----:B------:R-:W-:Y:S03]  /*7240*/  UISETP.NE.AND UP0, UPT, UR9, 0x1, UPT ;  /* 0x000000010900788c */ /* 0x000fe6000bf05270 */
[----:B------:R-:W-:Y:S01]  /*7250*/  LOP3.LUT R4, R4, 0x1, RZ, 0xc0, !PT ;  /* 0x0000000104047812 */ /* 0x000fe200078ec0ff */
[----:B------:R-:W-:Y:S02]  /*7260*/  IMAD R6, RZ, RZ, -UR5 ;  /* 0x80000005ff067e24 */ /* 0x000fe4000f8e02ff */
[----:B------:R-:W-:Y:S01]  /*7270*/  IMAD.U32 R62, RZ, RZ, UR5 ;  /* 0x00000005ff3e7e24 */ /* 0x000fe2000f8e00ff */
[----:B------:R-:W-:Y:S01]  /*7280*/  ISETP.NE.U32.AND P5, PT, R4, 0x1, PT ;  /* 0x000000010400780c */ /* 0x000fe20003fa5070 */
[----:B------:R-:W-:Y:S03]  /*7290*/  IMAD R63, R6, UR10, R63 ;  /* 0x0000000a063f7c24 */ /* 0x000fe6000f8e023f */
[----:B------:R-:W-:Y:S02]  /*72a0*/  P2R R70, PR, RZ, 0x20 ;  /* 0x00000020ff467803 */ /* 0x000fe40000000000 */
[----:B----4-:R-:W-:Y:S04]  /*72b0*/  SHF.L.U32 R0, R52, 0x1f, RZ ;  /* 0x0000001f34007819 */ /* 0x010fe800000006ff */
[----:B------:R4:W4:Y:S01]  /*72c0*/  SYNCS.PHASECHK.TRANS64.TRYWAIT P0, [R64+URZ+0x130], R0 ;  /* 0x00013000400075a7 */ /* 0x00092200080011ff */
[----:B-1----:R-:W-:Y:S07]  /*72d0*/  UIMAD.WIDE.U32 UR6, UR5, UR12, URZ ;  /* 0x0000000c050672a5 */ /* 0x002fee000f8e00ff */
[----:B------:R-:W-:Y:S02]  /*72e0*/  UMOV UR4, UR7 ;  /* 0x0000000700047c82 */ /* 0x000fe40008000000 */
[----:B------:R-:W-:Y:S04]  /*72f0*/  USHF.R.U32.HI UR4, URZ, UR13, UR4 ;  /* 0x0000000dff047299 */ /* 0x000fe80008011604 */
[----:B------:R-:W-:Y:S02]  /*7300*/  USEL UR4, UR5, UR4, !UP0 ;  /* 0x0000000405047287 */ /* 0x000fe4000c000000 */
[----:B------:R-:W-:Y:S02]  /*7310*/  UISETP.NE.AND UP0, UPT, UR14, 0x1, UPT ;  /* 0x000000010e00788c */ /* 0x000fe4000bf05270 */
[----:B------:R-:W-:Y:S02]  /*7320*/  UIMAD.WIDE.U32 UR6, UR4, UR15, URZ ;  /* 0x0000000f040672a5 */ /* 0x000fe4000f8e00ff */
[----:B------:R-:W-:Y:S02]  /*7330*/  IMAD.U32 R61, RZ, RZ, UR4 ;  /* 0x00000004ff3d7e24 */ /* 0x000fe4000f8e00ff */
[----:B------:R-:W-:Y:S01]  /*7340*/  IMAD R5, RZ, RZ, -UR4 ;  /* 0x80000004ff057e24 */ /* 0x000fe2000f8e02ff */
[----:B------:R-:W-:Y:S01]  /*7350*/  PLOP3.LUT P2, PT, PT, PT, UP0, 0x80, 0x8 ;  /* 0x000000000008781c */ /* 0x000fe20003f4f008 */
[----:B------:R-:W-:Y:S01]  /*7360*/  IMAD.U32 R60, RZ, RZ, UR4 ;  /* 0x00000004ff3c7e24 */ /* 0x000fe2000f8e00ff */
[----:B------:R-:W-:Y:S01]  /*7370*/  UMOV UR6, UR7 ;  /* 0x0000000700067c82 */ /* 0x000fe20008000000 */
[----:B------:R-:W-:Y:S01]  /*7380*/  IMAD R62, R5, UR9, R62 ;  /* 0x00000009053e7c24 */ /* 0x000fe2000f8e023e */
[----:B---3--:R-:W-:Y:S06]  /*7390*/  USHF.R.U32.HI UR6, URZ, UR11, UR6 ;  /* 0x0000000bff067299 */ /* 0x008fec0008011606 */
[----:B------:R-:W-:Y:S05]  /*73a0*/  SEL R61, R61, UR6, !P2 ;  /* 0x000000063d3d7c07 */ /* 0x000fea000d000000 */
[----:B------:R-:W-:Y:S04]  /*73b0*/  IMAD.MOV R3, RZ, RZ, -R61 ;  /* 0x000000ffff037224 */ /* 0x000fe800078e0a3d */
[----:B------:R-:W-:Y:S01]  /*73c0*/  IMAD R60, R3, UR14, R60 ;  /* 0x0000000e033c7c24 */ /* 0x000fe2000f8e023c */
[----:B--2---:R-:W-:Y:S01]  /*73d0*/  @P6 SEL R69, RZ, 0x1, !P1 ;  /* 0x00000001ff456807 */ /* 0x004fe20004800000 */
[----:B------:R-:W-:Y:S06]  /*73e0*/  @!P6 BRA `(.L_x_112) ;  /* 0x000000000058e947 */ /* 0x000fec0003800000 */
[----:B------:R-:W-:Y:S01]  /*73f0*/  VIADD R2, R68, 0x200 ;  /* 0x0000020044027836 */ /* 0x000fe20000000000 */
[----:B------:R-:W-:Y:S01]  /*7400*/  LOP3.LUT P6, RZ, R44, 0x40, RZ, 0xc0, !PT ;  /* 0x000000402cff7812 */ /* 0x000fe200078cc0ff */
[----:B------:R-:W-:Y:S01]  /*7410*/  BSSY B0, `(.L_x_113) ;  /* 0x000000e000007945 */ /* 0x000fe20003800000 */
[----:B------:R-:W-:Y:S01]  /*7420*/  ISETP.NE.AND P2, PT, R69, RZ, PT ;  /* 0x000000ff4500720c */ /* 0x000fe20003f45270 */
[----:B------:R-:W-:Y:S01]  /*7430*/  @P5 VIADD R4, R68, 0x210 ;  /* 0x0000021044045836 */ /* 0x000fe20000000000 */
[----:B------:R-:W-:Y:S01]  /*7440*/  PLOP3.LUT P1, PT, PT, PT, PT, 0x8, 0x80 ;  /* 0x000000000080781c */ /* 0x000fe20003f2e170 */
[----:B------:R-:W-:Y:S01]  /*7450*/  IMAD.MOV.U32 R39, RZ, RZ, RZ ;  /* 0x000000ffff277224 */ /* 0x000fe200078e00ff */
[----:B------:R-:W-:Y:S02]  /*7460*/  @P5 PLOP3.LUT P1, PT, P6, PT, PT, 0x80, 0x8 ;  /* 0x000000000008581c */ /* 0x000fe4000372f070 */
[----:B------:R-:W-:Y:S02]  /*7470*/  CS2R R36, SRZ ;  /* 0x0000000000247805 */ /* 0x000fe4000001ff00 */
[----:B------:R-:W-:Y:S02]  /*7480*/  CS2R R30, SRZ ;  /* 0x00000000001e7805 */ /* 0x000fe4000001ff00 */
[----:B------:R-:W-:Y:S07]  /*7490*/  CS2R R28, SRZ ;  /* 0x00000000001c7805 */ /* 0x000fee000001ff00 */
[----:B------:R-:W-:Y:S01]  /*74a0*/  @P1 VIADD R4, R2, 0xfffffff0 ;  /* 0xfffffff002041836 */ /* 0x000fe20000000000 */
[----:B------:R-:W-:Y:S06]  /*74b0*/  @P2 BRA `(.L_x_114) ;  /* 0x00000000000c2947 */ /* 0x000fec0003800000 */
[----:B------:R-:W-:Y:S04]  /*74c0*/  SHF.L.U32 R3, R53, 0x1f, RZ ;  /* 0x0000001f35037819 */ /* 0x000fe800000006ff */
[----:B------:R-:W1:Y:S02]  /*74d0*/  SYNCS.PHASECHK.TRANS64.TRYWAIT P1, [UR44+0xd0], R3 ;  /* 0x0000d003ff0075a7 */ /* 0x000e64000802112c */
[----:B-1----:R-:W-:Y:S05]  /*74e0*/  @!P1 BRA `(.L_x_115) ;  /* 0x0000003000d89947 */ /* 0x002fea0003800000 */
.L_x_114:
[----:B------:R-:W-:Y:S05]  /*74f0*/  BSYNC B0 ;  /* 0x0000000000007941 */ /* 0x000fea0003800000 */
.L_x_113:
[----:B------:R-:W-:Y:S01]  /*7500*/  ISETP.NE.AND P1, PT, R70, RZ, PT ;  /* 0x000000ff4600720c */ /* 0x000fe20003f25270 */
[----:B------:R-:W-:Y:S11]  /*7510*/  HFMA2 R26, -RZ, RZ, 0, 5.9604644775390625e-08 ;  /* 0x00000001ff1a7431 */ /* 0x000ff600000001ff */
[----:B------:R-:W-:Y:S01]  /*7520*/  @!UPT UIADD3 URZ, UPT, UPT, URZ, URZ, URZ ;  /* 0x000000fffffff290 */ /* 0x000fe2000fffe0ff */
[----:B------:R2:W3:Y:S04]  /*7530*/  @P1 LDS.128 R36, [R4] ;  /* 0x0000000004241984 */ /* 0x0004e80000000c00 */
[----:B------:R2:W1:Y:S02]  /*7540*/  @P1 LDS.128 R28, [R67+UR44+0x200] ;  /* 0x0002002c431c1984 */ /* 0x0004640008000c00 */
.L_x_112:
[----:B------:R-:W-:Y:S05]  /*7550*/  BSYNC B1 ;  /* 0x0000000000017941 */ /* 0x000fea0003800000 */
.L_x_111:
[----:B-1----:R-:W-:Y:S04]  /*7560*/  SHF.R.U32.HI R2, RZ, 0x15, R25 ;  /* 0x00000015ff027819 */ /* 0x002fe80000011619 */
[----:B------:R-:W-:Y:S01]  /*7570*/  LOP3.LUT P1, RZ, R2, 0x3, R46, 0x48, !PT ;  /* 0x0000000302ff7812 */ /* 0x000fe2000782482e */
[----:B------:R-:W-:Y:S01]  /*7580*/  @!UPT UIADD3 URZ, UPT, UPT, URZ, URZ, URZ ;  /* 0x000000fffffff290 */ /* 0x000fe2000fffe0ff */
[----:B----4-:R-:W-:Y:S11]  /*7590*/  @P0 BRA `(.L_x_116) ;  /* 0x0000000000080947 */ /* 0x010ff60003800000 */
[----:B------:R-:W1:Y:S02]  /*75a0*/  SYNCS.PHASECHK.TRANS64.TRYWAIT P0, [R64+URZ+0x130], R0 ;  /* 0x00013000400075a7 */ /* 0x000e6400080011ff */
[----:B-1----:R-:W-:Y:S05]  /*75b0*/  @!P0 BRA `(.L_x_117) ;  /* 0x0000003000bc8947 */ /* 0x002fea0003800000 */
.L_x_116:
[----:B------:R-:W-:Y:S05]  /*75c0*/  @!P1 BRA `(.L_x_118) ;  /* 0x0000000000409947 */ /* 0x000fea0003800000 */
[----:B------:R-:W4:Y:S01]  /*75d0*/  LDCU.64 UR8, c[0x4][0x70] ;  /* 0x01000e00ff0877ac */ /* 0x000f220008000a00 */
[----:B------:R-:W-:Y:S01]  /*75e0*/  MOV R3, 0x0 ;  /* 0x0000000000037802 */ /* 0x000fe20000000f00 */
[----:B------:R-:W-:Y:S02]  /*75f0*/  HFMA2 R12, -RZ, RZ, 0, 5.9604644775390625e-08 ;  /* 0x00000001ff0c7431 */ /* 0x000fe400000001ff */
[----:B------:R-:W-:Y:S02]  /*7600*/  IMAD.MOV.U32 R8, RZ, RZ, 0x192 ;  /* 0x00000192ff087424 */ /* 0x000fe400078e00ff */
[----:B------:R-:W-:Y:S01]  /*7610*/  IMAD.MOV.U32 R13, RZ, RZ, RZ ;  /* 0x000000ffff0d7224 */ /* 0x000fe200078e00ff */
[----:B------:R-:W5:Y:S01]  /*7620*/  LDCU.64 UR6, c[0x4][0x78] ;  /* 0x01000f00ff0677ac */ /* 0x000f620008000a00 */
[----:B------:R-:W1:Y:S01]  /*7630*/  LDC.64 R2, c[0x4][R3] ;  /* 0x0100000003027b82 */ /* 0x000e620000000a00 */
[----:B------:R-:W3:Y:S01]  /*7640*/  LDCU.64 UR4, c[0x4][0x10] ;  /* 0x01000200ff0477ac */ /* 0x000ee20008000a00 */
[----:B----4-:R-:W-:Y:S01]  /*7650*/  MOV R5, UR9 ;  /* 0x0000000900057c02 */ /* 0x010fe20008000f00 */
[----:B--2---:R-:W-:Y:S01]  /*7660*/  IMAD.U32 R4, RZ, RZ, UR8 ;  /* 0x00000008ff047e24 */ /* 0x004fe2000f8e00ff */
[----:B-----5:R-:W-:Y:S01]  /*7670*/  MOV R7, UR7 ;  /* 0x0000000700077c02 */ /* 0x020fe20008000f00 */
[----:B------:R-:W-:Y:S01]  /*7680*/  IMAD.U32 R6, RZ, RZ, UR6 ;  /* 0x00000006ff067e24 */ /* 0x000fe2000f8e00ff */
[----:B---3--:R-:W-:Y:S01]  /*7690*/  MOV R11, UR5 ;  /* 0x00000005000b7c02 */ /* 0x008fe20008000f00 */
[----:B------:R-:W-:Y:S02]  /*76a0*/  IMAD.U32 R10, RZ, RZ, UR4 ;  /* 0x00000004ff0a7e24 */ /* 0x000fe4000f8e00ff */
[----:B------:R-:W-:Y:S07]  /*76b0*/  LEPC R20, `(.L_x_118) ;  /* 0x000000001014794e */ /* 0x000fee0000000000 */
[----:B-1----:R-:W-:Y:S05]  /*76c0*/  CALL.ABS.NOINC R2 ;  /* 0x0000000002007343 */ /* 0x002fea0003c00000 */
.L_x_118:
[----:B------:R-:W-:Y:S01]  /*76d0*/  SHF.L.U32 R3, R28, 0x10, RZ ;  /* 0x000000101c037819 */ /* 0x000fe200000006ff */
[----:B------:R-:W-:Y:S05]  /*76e0*/  WARPSYNC.ALL ;  /* 0x0000000000007948 */ /* 0x000fea0003800000 */
[----:B------:R-:W-:Y:S01]  /*76f0*/  R2UR UR4, R25 ;  /* 0x00000000190472ca */ /* 0x000fe200000e0000 */
[----:B------:R-:W-:Y:S01]  /*7700*/  BSSY.RECONVERGENT B0, `(.L_x_119) ;  /* 0x000005b000007945 */ /* 0x000fe20003800200 */
[----:B------:R-:W-:Y:S02]  /*7710*/  SHF.L.U32 R20, R29, 0x10, RZ ;  /* 0x000000101d147819 */ /* 0x000fe400000006ff */
[----:B------:R-:W-:Y:S02]  /*7720*/  MOV R72, 0x10 ;  /* 0x0000001000487802 */ /* 0x000fe40000000f00 */
[----:B------:R-:W-:Y:S02]  /*7730*/  LOP3.LUT P6, RZ, R44, 0x40, RZ, 0xc0, !PT ;  /* 0x000000402cff7812 */ /* 0x000fe400078cc0ff */
[----:B------:R-:W-:Y:S02]  /*7740*/  ISETP.NE.AND P0, PT, R55, RZ, PT ;  /* 0x000000ff3700720c */ /* 0x000fe40003f05270 */
[----:B------:R-:W-:Y:S03]  /*7750*/  SEL R72, R72, 0xfffffff0, !P6 ;  /* 0xfffffff048487807 */ /* 0x000fe60007000000 */
[----:B--2---:R-:W1:Y:S01]  /*7760*/  LDTM.x16 R4, tmem[UR4] ;  /* 0x00000004000479ee */ /* 0x004e620008240000 */
[----:B------:R-:W-:Y:S01]  /*7770*/  IADD3 R68, PT, PT, R68, R72, RZ ;  /* 0x0000004844447210 */ /* 0x000fe20007ffe0ff */
[----:B-1----:R-:W-:Y:S01]  /*7780*/  FMUL R0, R24, R4 ;  /* 0x0000000418007220 */ /* 0x002fe20000400000 */
[----:B------:R-:W-:Y:S01]  /*7790*/  LOP3.LUT R4, R28, 0xffff0000, RZ, 0xc0, !PT ;  /* 0xffff00001c047812 */ /* 0x000fe200078ec0ff */
[C---:B------:R-:W-:Y:S01]  /*77a0*/  FMUL R2, R24.reuse, R5 ;  /* 0x0000000518027220 */ /* 0x040fe20000400000 */
[C---:B------:R-:W-:Y:S01]  /*77b0*/  FMUL R5, R24.reuse, R9 ;  /* 0x0000000918057220 */ /* 0x040fe20000400000 */
[C---:B------:R-:W-:Y:S01]  /*77c0*/  FFMA R0, R27.reuse, R3, R0 ;  /* 0x000000031b007223 */ /* 0x040fe20000000000 */
[C---:B------:R-:W-:Y:S01]  /*77d0*/  FMUL R9, R24.reuse, R13 ;  /* 0x0000000d18097220 */ /* 0x040fe20000400000 */
[----:B------:R-:W-:Y:S01]  /*77e0*/  FFMA R2, R27, R4, R2 ;  /* 0x000000041b027223 */ /* 0x000fe20000000002 */
[C---:B------:R-:W-:Y:S01]  /*77f0*/  FMUL R4, R24.reuse, R8 ;  /* 0x0000000818047220 */ /* 0x040fe20000400000 */
[C---:B------:R-:W-:Y:S01]  /*7800*/  FMUL R8, R24.reuse, R12 ;  /* 0x0000000c18087220 */ /* 0x040fe20000400000 */
[C---:B------:R-:W-:Y:S01]  /*7810*/  FMUL R12, R24.reuse, R16 ;  /* 0x00000010180c7220 */ /* 0x040fe20000400000 */
[----:B------:R-:W-:Y:S01]  /*7820*/  LOP3.LUT R16, R29, 0xffff0000, RZ, 0xc0, !PT ;  /* 0xffff00001d107812 */ /* 0x000fe200078ec0ff */
[----:B------:R-:W-:Y:S01]  /*7830*/  FMUL R3, R24, R6 ;  /* 0x0000000618037220 */ /* 0x000fe20000400000 */
[----:B------:R-:W-:Y:S01]  /*7840*/  F2FP.BF16.F32.PACK_AB R32, R2, R0 ;  /* 0x000000000220723e */ /* 0x000fe200000010ff */
[----:B------:R-:W-:Y:S01]  /*7850*/  FMUL R13, R24, R17 ;  /* 0x00000011180d7220 */ /* 0x000fe20000400000 */
[----:B------:R-:W-:Y:S01]  /*7860*/  SHF.L.U32 R17, R30, 0x10, RZ ;  /* 0x000000101e117819 */ /* 0x000fe200000006ff */
[----:B------:R-:W-:Y:S01]  /*7870*/  FMUL R7, R24, R7 ;  /* 0x0000000718077220 */ /* 0x000fe20000400000 */
[----:B------:R-:W-:Y:S01]  /*7880*/  LOP3.LUT R0, R30, 0xffff0000, RZ, 0xc0, !PT ;  /* 0xffff00001e007812 */ /* 0x000fe200078ec0ff */
[----:B------:R-:W-:Y:S01]  /*7890*/  FFMA R3, R27, R20, R3 ;  /* 0x000000141b037223 */ /* 0x000fe20000000003 */
[----:B------:R-:W-:Y:S01]  /*78a0*/  SHF.L.U32 R2, R31, 0x10, RZ ;  /* 0x000000101f027819 */ /* 0x000fe200000006ff */
[----:B------:R-:W-:Y:S01]  /*78b0*/  FFMA R7, R27, R16, R7 ;  /* 0x000000101b077223 */ /* 0x000fe20000000007 */
[----:B------:R-:W-:Y:S01]  /*78c0*/  LOP3.LUT R16, R31, 0xffff0000, RZ, 0xc0, !PT ;  /* 0xffff00001f107812 */ /* 0x000fe200078ec0ff */
[C---:B------:R-:W-:Y:S01]  /*78d0*/  FFMA R4, R27.reuse, R17, R4 ;  /* 0x000000111b047223 */ /* 0x040fe20000000004 */
[----:B------:R-:W-:Y:S01]  /*78e0*/  FFMA R5, R27, R0, R5 ;  /* 0x000000001b057223 */ /* 0x000fe20000000005 */
[----:B---3--:R-:W-:Y:S01]  /*78f0*/  SHF.L.U32 R0, R36, 0x10, RZ ;  /* 0x0000001024007819 */ /* 0x008fe200000006ff */
[C---:B------:R-:W-:Y:S01]  /*7900*/  FMUL R6, R24.reuse, R10 ;  /* 0x0000000a18067220 */ /* 0x040fe20000400000 */
[C---:B------:R-:W-:Y:S01]  /*7910*/  FMUL R11, R24.reuse, R11 ;  /* 0x0000000b180b7220 */ /* 0x040fe20000400000 */
[----:B------:R-:W-:Y:S01]  /*7920*/  F2FP.BF16.F32.PACK_AB R33, R7, R3 ;  /* 0x000000030721723e */ /* 0x000fe200000010ff */
[----:B------:R-:W-:Y:S01]  /*7930*/  FMUL R10, R24, R14 ;  /* 0x0000000e180a7220 */ /* 0x000fe20000400000 */
[C---:B------:R-:W-:Y:S01]  /*7940*/  FFMA R6, R27.reuse, R2, R6 ;  /* 0x000000021b067223 */ /* 0x040fe20000000006 */
[C---:B------:R-:W-:Y:S01]  /*7950*/  FFMA R11, R27.reuse, R16, R11 ;  /* 0x000000101b0b7223 */ /* 0x040fe2000000000b */
[----:B------:R-:W-:Y:S01]  /*7960*/  LOP3.LUT R2, R36, 0xffff0000, RZ, 0xc0, !PT ;  /* 0xffff000024027812 */ /* 0x000fe200078ec0ff */
[----:B------:R-:W-:Y:S01]  /*7970*/  FFMA R8, R27, R0, R8 ;  /* 0x000000001b087223 */ /* 0x000fe20000000008 */
[C---:B------:R-:W-:Y:S01]  /*7980*/  SHF.L.U32 R3, R37.reuse, 0x10, RZ ;  /* 0x0000001025037819 */ /* 0x040fe200000006ff */
[----:B------:R-:W-:Y:S01]  /*7990*/  FMUL R15, R24, R15 ;  /* 0x0000000f180f7220 */ /* 0x000fe20000400000 */
[----:B------:R-:W-:Y:S01]  /*79a0*/  LOP3.LUT R0, R37, 0xffff0000, RZ, 0xc0, !PT ;  /* 0xffff000025007812 */ /* 0x000fe200078ec0ff */
[C---:B------:R-:W-:Y:S01]  /*79b0*/  FFMA R9, R27.reuse, R2, R9 ;  /* 0x000000021b097223 */ /* 0x040fe20000000009 */
[C---:B------:R-:W-:Y:S01]  /*79c0*/  SHF.L.U32 R2, R38.reuse, 0x10, RZ ;  /* 0x0000001026027819 */ /* 0x040fe200000006ff */
[C---:B------:R-:W-:Y:S01]  /*79d0*/  FFMA R10, R27.reuse, R3, R10 ;  /* 0x000000031b0a7223 */ /* 0x040fe2000000000a */
[----:B------:R-:W-:Y:S01]  /*79e0*/  LOP3.LUT R3, R38, 0xffff0000, RZ, 0xc0, !PT ;  /* 0xffff000026037812 */ /* 0x000fe200078ec0ff */
[----:B------:R-:W-:Y:S01]  /*79f0*/  FFMA R15, R27, R0, R15 ;  /* 0x000000001b0f7223 */ /* 0x000fe2000000000f */
[----:B------:R-:W-:Y:S01]  /*7a00*/  F2FP.BF16.F32.PACK_AB R34, R5, R4 ;  /* 0x000000040522723e */ /* 0x000fe200000010ff */
[C---:B------:R-:W-:Y:S01]  /*7a10*/  FMUL R14, R24.reuse, R18 ;  /* 0x00000012180e7220 */ /* 0x040fe20000400000 */
[C---:B------:R-:W-:Y:S01]  /*7a20*/  SHF.L.U32 R0, R39.reuse, 0x10, RZ ;  /* 0x0000001027007819 */ /* 0x040fe200000006ff */
[----:B------:R-:W-:Y:S01]  /*7a30*/  FMUL R19, R24, R19 ;  /* 0x0000001318137220 */ /* 0x000fe20000400000 */
[----:B------:R-:W-:Y:S01]  /*7a40*/  LOP3.LUT R4, R39, 0xffff0000, RZ, 0xc0, !PT ;  /* 0xffff000027047812 */ /* 0x000fe200078ec0ff */
[----:B------:R-:W-:Y:S01]  /*7a50*/  FFMA R12, R27, R2, R12 ;  /* 0x000000021b0c7223 */ /* 0x000fe2000000000c */
[----:B------:R-:W-:Y:S01]  /*7a60*/  F2FP.BF16.F32.PACK_AB R35, R11, R6 ;  /* 0x000000060b23723e */ /* 0x000fe200000010ff */
[C---:B------:R-:W-:Y:S01]  /*7a70*/  FFMA R13, R27.reuse, R3, R13 ;  /* 0x000000031b0d7223 */ /* 0x040fe2000000000d */
[C---:B------:R-:W-:Y:S01]  /*7a80*/  FFMA R14, R27.reuse, R0, R14 ;  /* 0x000000001b0e7223 */ /* 0x040fe2000000000e */
[----:B------:R-:W-:Y:S01]  /*7a90*/  FFMA R19, R27, R4, R19 ;  /* 0x000000041b137223 */ /* 0x000fe20000000013 */
[----:B------:R-:W-:Y:S01]  /*7aa0*/  F2FP.BF16.F32.PACK_AB R8, R9, R8 ;  /* 0x000000080908723e */ /* 0x000fe200000010ff */
[----:B------:R1:W-:Y:S01]  /*7ab0*/  STS.128 [R67+UR44+0x200], R32 ;  /* 0x0002002043007988 */ /* 0x0003e20008000c2c */
[----:B------:R-:W-:Y:S02]  /*7ac0*/  F2FP.BF16.F32.PACK_AB R9, R15, R10 ;  /* 0x0000000a0f09723e */ /* 0x000fe400000010ff */
[----:B------:R-:W-:Y:S02]  /*7ad0*/  F2FP.BF16.F32.PACK_AB R10, R13, R12 ;  /* 0x0000000c0d0a723e */ /* 0x000fe400000010ff */
[----:B------:R-:W-:Y:S05]  /*7ae0*/  F2FP.BF16.F32.PACK_AB R11, R19, R14 ;  /* 0x0000000e130b723e */ /* 0x000fea00000010ff */
[----:B------:R1:W-:Y:S01]  /*7af0*/  STS.128 [R68+0x200], R8 ;  /* 0x0002000844007388 */ /* 0x0003e20000000c00 */
[----:B------:R-:W-:Y:S01]  /*7b00*/  @!PT LDS RZ, [RZ] ;  /* 0x00000000fffff984 */ /* 0x000fe20000000800 */
[----:B------:R-:W-:Y:S01]  /*7b10*/  @!PT LDS RZ, [RZ] ;  /* 0x00000000fffff984 */ /* 0x000fe20000000800 */
[----:B------:R-:W-:Y:S01]  /*7b20*/  @!PT LDS RZ, [RZ] ;  /* 0x00000000fffff984 */ /* 0x000fe20000000800 */
[----:B------:R-:W-:Y:S01]  /*7b30*/  @!PT LDS RZ, [RZ] ;  /* 0x00000000fffff984 */ /* 0x000fe20000000800 */
[----:B------:R2:W-:Y:S07]  /*7b40*/  MEMBAR.ALL.CTA ;  /* 0x0000000000007992 */ /* 0x0005ee0000008000 */
[----:B--2---:R-:W2:Y:S02]  /*7b50*/  FENCE.VIEW.ASYNC.S ;  /* 0x00000000000073c6 */ /* 0x004ea40000000000 */
[----:B--2---:R-:W-:Y:S06]  /*7b60*/  BAR.SYNC.DEFER_BLOCKING 0x1, 0x80 ;  /* 0x0042000000007b1d */ /* 0x004fec0000010000 */
[----:B------:R-:W-:Y:S05]  /*7b70*/  @P0 BRA `(.L_x_120) ;  /* 0x00000000004c0947 */ /* 0x000fea0003800000 */
[----:B------:R-:W-:Y:S01]  /*7b80*/  UIADD3 UR4, UPT, UPT, UR44, 0x200, URZ ;  /* 0x000002002c047890 */ /* 0x000fe2000fffe0ff */
[----:B------:R-:W-:Y:S01]  /*7b90*/  R2UR UR10, R63 ;  /* 0x000000003f0a72ca */ /* 0x000fe200000e0000 */
[----:B------:R-:W-:Y:S01]  /*7ba0*/  UMOV UR9, UR46 ;  /* 0x0000002e00097c82 */ /* 0x000fe20008000000 */
[----:B------:R-:W-:Y:S01]  /*7bb0*/  R2UR UR11, R62 ;  /* 0x000000003e0b72ca */ /* 0x000fe200000e0000 */
[----:B------:R-:W-:Y:S01]  /*7bc0*/  UIADD3 UR6, UPT, UPT, UR44, 0xa00, URZ ;  /* 0x00000a002c067890 */ /* 0x000fe2000fffe0ff */
[----:B------:R-:W-:Y:S01]  /*7bd0*/  R2UR UR12, R60 ;  /* 0x000000003c0c72ca */ /* 0x000fe200000e0000 */
[----:B------:R-:W-:Y:S01]  /*7be0*/  IMAD.U32 R50, RZ, RZ, UR4 ;  /* 0x00000004ff327e24 */ /* 0x000fe2000f8e00ff */
[----:B------:R-:W-:Y:S01]  /*7bf0*/  R2UR UR13, R61 ;  /* 0x000000003d0d72ca */ /* 0x000fe200000e0000 */
[----:B------:R-:W-:Y:S02]  /*7c00*/  UIADD3 UR4, UP0, UPT, UR62, 0x780, URZ ;  /* 0x000007803e047890 */ /* 0x000fe4000ff1e0ff */
[----:B------:R-:W-:Y:S01]  /*7c10*/  UIADD3 UR7, UPT, UPT, UR46, 0x40, URZ ;  /* 0x000000402e077890 */ /* 0x000fe2000fffe0ff */
[----:B------:R-:W-:Y:S01]  /*7c20*/  R2UR UR8, R50 ;  /* 0x00000000320872ca */ /* 0x000fe200000e0000 */
[----:B------:R-:W-:Y:S11]  /*7c30*/  UIADD3.X UR5, UPT, UPT, URZ, UR63, URZ, UP0, !UPT ;  /* 0x0000003fff057290 */ /* 0x000ff600087fe4ff */
[----:B------:R-:W-:Y:S01]  /*7c40*/  @!UPT UIADD3 URZ, UPT, UPT, URZ, URZ, URZ ;  /* 0x000000fffffff290 */ /* 0x000fe2000fffe0ff */
[----:B------:R2:W-:Y:S02]  /*7c50*/  UTMASTG.5D.IM2COL [UR8], [UR4] ;  /* 0x00000008040073b5 */ /* 0x0005e40008060000 */
[----:B--2---:R-:W-:Y:S01]  /*7c60*/  UMOV UR8, UR6 ;  /* 0x0000000600087c82 */ /* 0x004fe20008000000 */
[----:B------:R-:W-:Y:S02]  /*7c70*/  UMOV UR9, UR7 ;  /* 0x0000000700097c82 */ /* 0x000fe40008000000 */
[----:B------:R2:W-:Y:S01]  /*7c80*/  UTMASTG.5D.IM2COL [UR8], [UR4] ;  /* 0x00000008040073b5 */ /* 0x0005e20008060000 */
[----:B------:R0:W-:Y:S01]  /*7c90*/  UTMACMDFLUSH ;  /* 0x00000000000079b7 */ /* 0x0001e20000000000 */
[----:B--2---:R-:W-:Y:S04]  /*7ca0*/  DEPBAR.LE SB0, 0x1 ;  /* 0x000080400000791a */ /* 0x004fe80000000000 */
.L_x_120:
[----:B------:R-:W-:Y:S05]  /*7cb0*/  BSYNC.RECONVERGENT B0 ;  /* 0x0000000000007941 */ /* 0x000fea0003800200 */
.L_x_119:
[----:B------:R-:W-:Y:S01]  /*7cc0*/  BAR.SYNC.DEFER_BLOCKING 0x1, 0x80 ;  /* 0x0042000000007b1d */ /* 0x000fe20000010000 */
[----:B------:R-:W-:Y:S01]  /*7cd0*/  ISETP.NE.AND P1, PT, R66, RZ, PT ;  /* 0x000000ff4200720c */ /* 0x000fe20003f25270 */
[----:B------:R-:W-:Y:S01]  /*7ce0*/  UISETP.NE.AND UP0, UPT, UR49, URZ, UPT ;  /* 0x000000ff3100728c */ /* 0x000fe2000bf05270 */
[----:B------:R-:W-:Y:S11]  /*7cf0*/  LEA R4, R26, UR44, 0x3 ;  /* 0x0000002c1a047c11 */ /* 0x000ff6000f8e18ff */
[----:B------:R-:W-:Y:S01]  /*7d00*/  @P1 SHF.L.U32 R3, R53, 0x1f, RZ ;  /* 0x0000001f35031819 */ /* 0x000fe200000006ff */
[----:B------:R-:W-:Y:S06]  /*7d10*/  BRA.U !UP0, `(.L_x_121) ;  /* 0x0000000108247547 */ /* 0x000fec000b800000 */
[----:B------:R-:W2:Y:S01]  /*7d20*/  S2R R0, SR_CgaCtaId ;  /* 0x0000000000007919 */ /* 0x000ea20000008800 */
[----:B------:R-:W-:Y:S01]  /*7d30*/  IMAD.U32 R2, RZ, RZ, UR47 ;  /* 0x0000002fff027e24 */ /* 0x000fe2000f8e00ff */
[----:B------:R-:W-:Y:S04]  /*7d40*/  UIADD3 UR4, UPT, UPT, UR47, 0x1, URZ ;  /* 0x000000012f047890 */ /* 0x000fe8000fffe0ff */
[----:B------:R-:W-:Y:S01]  /*7d50*/  @P1 LEA R2, R2, UR44, 0x3 ;  /* 0x0000002c02021c11 */ /* 0x000fe2000f8e18ff */
[----:B------:R-:W-:Y:S04]  /*7d60*/  UISETP.NE.AND UP0, UPT, UR4, 0x4, UPT ;  /* 0x000000040400788c */ /* 0x000fe8000bf05270 */
[----:B------:R-:W-:Y:S01]  /*7d70*/  @P1 VIADD R2, R2, 0xf0 ;  /* 0x000000f002021836 */ /* 0x000fe20000000000 */
[----:B------:R-:W-:Y:S04]  /*7d80*/  USEL UR47, UR4, URZ, UP0 ;  /* 0x000000ff042f7287 */ /* 0x000fe80008000000 */
[----:B--2---:R-:W-:Y:S04]  /*7d90*/  @P1 PRMT R0, R0, 0x654, R2 ;  /* 0x0000065400001816 */ /* 0x004fe80000000002 */
[----:B------:R2:W-:Y:S04]  /*7da0*/  @P1 SYNCS.ARRIVE.TRANS64.RED.A1T0 RZ, [R0+URZ], RZ ;  /* 0x000000ff00ff19a7 */ /* 0x0005e800081004ff */
.L_x_121:
[----:B------:R-:W3:Y:S01]  /*7db0*/  @P1 SYNCS.PHASECHK.TRANS64.TRYWAIT P0, [R4+URZ+0xd0], R3 ;  /* 0x0000d003040015a7 */ /* 0x000ee200080011ff */
[----:B------:R-:W-:Y:S01]  /*7dc0*/  BSSY B1, `(.L_x_122) ;  /* 0x0000012000017945 */ /* 0x000fe20003800000 */
[----:B---3--:R-:W-:Y:S03]  /*7dd0*/  @P1 SEL R69, RZ, 0x1, !P0 ;  /* 0x00000001ff451807 */ /* 0x008fe60004000000 */
[----:B------:R-:W-:Y:S05]  /*7de0*/  @!P1 BRA `(.L_x_123) ;  /* 0x00000000003c9947 */ /* 0x000fea0003800000 */
[----:B------:R-:W-:Y:S01]  /*7df0*/  ISETP.NE.AND P1, PT, R70, RZ, PT ;  /* 0x000000ff4600720c */ /* 0x000fe20003f25270 */
[----:B------:R-:W-:Y:S01]  /*7e00*/  BSSY B0, `(.L_x_124) ;  /* 0x0000009000007945 */ /* 0x000fe20003800000 */
[----:B------:R-:W-:Y:S11]  /*7e10*/  ISETP.NE.AND P0, PT, R69, RZ, PT ;  /* 0x000000ff4500720c */ /* 0x000ff60003f05270 */
[----:B------:R-:W-:Y:S05]  /*7e20*/  @P1 IMAD R3, R26, 0x1000, R67 ;  /* 0x000010001a031824 */ /* 0x000fea00078e0243 */
[----:B------:R-:W-:Y:S05]  /*7e30*/  @P1 IADD3 R2, PT, PT, R3, UR44, RZ ;  /* 0x0000002c03021c10 */ /* 0x000fea000fffe0ff */
[----:B------:R-:W-:Y:S01]  /*7e40*/  @P1 IMAD.IADD R2, R72, 0x1, R2 ;  /* 0x0000000148021824 */ /* 0x000fe200078e0202 */
[----:B------:R-:W-:Y:S06]  /*7e50*/  @P0 BRA `(.L_x_125) ;  /* 0x00000000000c0947 */ /* 0x000fec0003800000 */
[----:B--2---:R-:W-:Y:S04]  /*7e60*/  SHF.L.U32 R0, R53, 0x1f, RZ ;  /* 0x0000001f35007819 */ /* 0x004fe800000006ff */
[----:B------:R-:W2:Y:S02]  /*7e70*/  SYNCS.PHASECHK.TRANS64.TRYWAIT P0, [R4+URZ+0xd0], R0 ;  /* 0x0000d000040075a7 */ /* 0x000ea400080011ff */
[----:B--2---:R-:W-:Y:S05]  /*7e80*/  @!P0 BRA `(.L_x_126) ;  /* 0x00000028009c8947 */ /* 0x004fea0003800000 */
.L_x_125:
[----:B------:R-:W-:Y:S05]  /*7e90*/  BSYNC B0 ;  /* 0x0000000000007941 */ /* 0x000fea0003800000 */
.L_x_124:
[----:B------:R-:W-:Y:S02]  /*7ea0*/  ISETP.NE.AND P0, PT, R70, RZ, PT ;  /* 0x000000ff4600720c */ /* 0x000fe40003f05270 */
[----:B------:R-:W-:Y:S11]  /*7eb0*/  IADD3 R26, PT, PT, R26, 0x1, RZ ;  /* 0x000000011a1a7810 */ /* 0x000ff60007ffe0ff */
[----:B------:R3:W4:Y:S04]  /*7ec0*/  @P0 LDS.128 R28, [R3+UR44+0x200] ;  /* 0x0002002c031c0984 */ /* 0x0007280008000c00 */
[----:B------:R3:W1:Y:S02]  /*7ed0*/  @P0 LDS.128 R36, [R2+0x200] ;  /* 0x0002000002240984 */ /* 0x0006640000000c00 */
.L_x_123:
[----:B------:R-:W-:Y:S05]  /*7ee0*/  BSYNC B1 ;  /* 0x0000000000017941 */ /* 0x000fea0003800000 */
.L_x_122:
[----:B--2---:R-:W-:Y:S05]  /*7ef0*/  VIADD R0, R25, 0x10 ;  /* 0x0000001019007836 */ /* 0x004fea0000000000 */
[----:B------:R-:W-:Y:S04]  /*7f00*/  SHF.R.U32.HI R0, RZ, 0x15, R0 ;  /* 0x00000015ff007819 */ /* 0x000fe80000011600 */
[----:B------:R-:W-:Y:S11]  /*7f10*/  LOP3.LUT P0, RZ, R0, 0x3, R46, 0x48, !PT ;  /* 0x0000000300ff7812 */ /* 0x000ff6000780482e */
[----:B------:R-:W-:Y:S02]  /*7f20*/  @!UPT UIADD3 URZ, UPT, UPT, URZ, URZ, URZ ;  /* 0x000000fffffff290 */ /* 0x000fe4000fffe0ff */
[----:B------:R-:W-:Y:S05]  /*7f30*/  @!P0 BRA `(.L_x_127) ;  /* 0x0000000000408947 */ /* 0x000fea0003800000 */
[----:B------:R-:W2:Y:S01]  /*7f40*/  LDCU.64 UR8, c[0x4][0x70] ;  /* 0x01000e00ff0877ac */ /* 0x000ea20008000a00 */
[----:B---3--:R-:W-:Y:S01]  /*7f50*/  MOV R3, 0x0 ;  /* 0x0000000000037802 */ /* 0x008fe20000000f00 */
[----:B------:R-:W-:Y:S02]  /*7f60*/  HFMA2 R12, -RZ, RZ, 0, 5.9604644775390625e-08 ;  /* 0x00000001ff0c7431 */ /* 0x000fe400000001ff */
[----:B-1----:R-:W-:Y:S02]  /*7f70*/  IMAD.MOV.U32 R8, RZ, RZ, 0x192 ;  /* 0x00000192ff087424 */ /* 0x002fe400078e00ff */
[----:B------:R-:W-:Y:S01]  /*7f80*/  IMAD.MOV.U32 R13, RZ, RZ, RZ ;  /* 0x000000ffff0d7224 */ /* 0x000fe200078e00ff */
[----:B------:R-:W1:Y:S01]  /*7f90*/  LDCU.64 UR6, c[0x4][0x78] ;  /* 0x01000f00ff0677ac */ /* 0x000e620008000a00 */
[----:B------:R-:W3:Y:S01]  /*7fa0*/  LDC.64 R2, c[0x4][R3] ;  /* 0x0100000003027b82 */ /* 0x000ee20000000a00 */
[----:B------:R-:W5:Y:S01]  /*7fb0*/  LDCU.64 UR4, c[0x4][0x10] ;  /* 0x01000200ff0477ac */ /* 0x000f620008000a00 */
[----:B--2---:R-:W-:Y:S01]  /*7fc0*/  MOV R5, UR9 ;  /* 0x0000000900057c02 */ /* 0x004fe20008000f00 */
[----:B------:R-:W-:Y:S01]  /*7fd0*/  IMAD.U32 R4, RZ, RZ, UR8 ;  /* 0x00000008ff047e24 */ /* 0x000fe2000f8e00ff */
[----:B-1----:R-:W-:Y:S01]  /*7fe0*/  MOV R7, UR7 ;  /* 0x0000000700077c02 */ /* 0x002fe20008000f00 */
[----:B------:R-:W-:Y:S01]  /*7ff0*/  IMAD.U32 R6, RZ, RZ, UR6 ;  /* 0x00000006ff067e24 */ /* 0x000fe2000f8e00ff */
[----:B-----5:R-:W-:Y:S01]  /*8000*/  MOV R11, UR5 ;  /* 0x00000005000b7c02 */ /* 0x020fe20008000f00 */
[----:B------:R-:W-:Y:S02]  /*8010*/  IMAD.U32 R10, RZ, RZ, UR4 ;  /* 0x00000004ff0a7e24 */ /* 0x000fe4000f8e00ff */
[----:B------:R-:W-:Y:S07]  /*8020*/  LEPC R20, `(.L_x_127) ;  /* 0x000000001014794e */ /* 0x000fee0000000000 */
[----:B---34-:R-:W-:Y:S05]  /*8030*/  CALL.ABS.NOINC R2 ;  /* 0x0000000002007343 */ /* 0x018fea0003c00000 */
.L_x_127:
[----:B---34-:R-:W-:Y:S01]  /*8040*/  SHF.L.U32 R3, R28, 0x10, RZ ;  /* 0x000000101c037819 */ /* 0x018fe200000006ff */
[----:B------:R-:W-:Y:S05]  /*8050*/  WARPSYNC.ALL ;  /* 0x0000000000007948 */ /* 0x000fea0003800000 */
[----:B------:R-:W-:Y:S01]  /*8060*/  R2UR UR4, R25 ;  /* 0x00000000190472ca */ /* 0x000fe200000e0000 */
[----:B------:R-:W2:Y:S01]  /*8070*/  S2R R71, SR_CgaCtaId ;  /* 0x0000000000477919 */ /* 0x000ea20000008800 */
[C---:B------:R-:W-:Y:S01]  /*8080*/  SHF.L.U32 R20, R29.reuse, 0x10, RZ ;  /* 0x000000101d147819 */ /* 0x040fe200000006ff */
[----:B------:R-:W-:Y:S01]  /*8090*/  BSSY.RECONVERGENT B0, `(.L_x_128) ;  /* 0x000005a000007945 */ /* 0x000fe20003800200 */
[----:B------:R-:W-:Y:S02]  /*80a0*/  LOP3.LUT R21, R29, 0xffff0000, RZ, 0xc0, !PT ;  /* 0xffff00001d157812 */ /* 0x000fe400078ec0ff */
[----:B------:R-:W-:Y:S02]  /*80b0*/  ISETP.NE.AND P6, PT, R66, RZ, PT ;  /* 0x000000ff4200720c */ /* 0x000fe40003fc5270 */
[----:B------:R-:W-:Y:S05]  /*80c0*/  ISETP.NE.AND P0, PT, R55, RZ, PT ;  /* 0x000000ff3700720c */ /* 0x000fea0003f05270 */
[----:B-1----:R-:W1:Y:S02]  /*80d0*/  LDTM.x16 R4, tmem[UR4+0x10] ;  /* 0x00001004000479ee */ /* 0x002e640008240000 */
[----:B-1----:R-:W-:Y:S01]  /*80e0*/  FMUL R0, R24, R4 ;  /* 0x0000000418007220 */ /* 0x002fe20000400000 */
[----:B------:R-:W-:Y:S01]  /*80f0*/  LOP3.LUT R4, R28, 0xffff0000, RZ, 0xc0, !PT ;  /* 0xffff00001c047812 */ /* 0x000fe200078ec0ff */
[C---:B------:R-:W-:Y:S01]  /*8100*/  FMUL R2, R24.reuse, R5 ;  /* 0x0000000518027220 */ /* 0x040fe20000400000 */
[C---:B------:R-:W-:Y:S01]  /*8110*/  FMUL R7, R24.reuse, R7 ;  /* 0x0000000718077220 */ /* 0x040fe20000400000 */
[C---:B------:R-:W-:Y:S01]  /*8120*/  FFMA R0, R27.reuse, R3, R0 ;  /* 0x000000031b007223 */ /* 0x040fe20000000000 */
[C---:B------:R-:W-:Y:S01]  /*8130*/  FMUL R3, R24.reuse, R6 ;  /* 0x0000000618037220 */ /* 0x040fe20000400000 */
[C---:B------:R-:W-:Y:S01]  /*8140*/  FFMA R2, R27.reuse, R4, R2 ;  /* 0x000000041b027223 */ /* 0x040fe20000000002 */
[C---:B------:R-:W-:Y:S01]  /*8150*/  FMUL R4, R24.reuse, R8 ;  /* 0x0000000818047220 */ /* 0x040fe20000400000 */
[----:B------:R-:W-:Y:S01]  /*8160*/  FMUL R8, R24, R12 ;  /* 0x0000000c18087220 */ /* 0x000fe20000400000 */
[C---:B------:R-:W-:Y:S01]  /*8170*/  FFMA R3, R27.reuse, R20, R3 ;  /* 0x000000141b037223 */ /* 0x040fe20000000003 */
[----:B------:R-:W-:Y:S01]  /*8180*/  FFMA R7, R27, R21, R7 ;  /* 0x000000151b077223 */ /* 0x000fe20000000007 */
[----:B------:R-:W-:Y:S01]  /*8190*/  F2FP.BF16.F32.PACK_AB R32, R2, R0 ;  /* 0x000000000220723e */ /* 0x000fe200000010ff */
[----:B------:R-:W-:Y:S01]  /*81a0*/  FMUL R12, R24, R16 ;  /* 0x00000010180c7220 */ /* 0x000fe20000400000 */
[----:B------:R-:W-:Y:S01]  /*81b0*/  SHF.L.U32 R16, R30, 0x10, RZ ;  /* 0x000000101e107819 */ /* 0x000fe200000006ff */
[----:B------:R-:W-:Y:S01]  /*81c0*/  FMUL R5, R24, R9 ;  /* 0x0000000918057220 */ /* 0x000fe20000400000 */
[----:B------:R-:W-:Y:S01]  /*81d0*/  LOP3.LUT R0, R30, 0xffff0000, RZ, 0xc0, !PT ;  /* 0xffff00001e007812 */ /* 0x000fe200078ec0ff */
[C---:B------:R-:W-:Y:S01]  /*81e0*/  FMUL R6, R24.reuse, R10 ;  /* 0x0000000a18067220 */ /* 0x040fe20000400000 */
[----:B------:R-:W-:Y:S01]  /*81f0*/  SHF.L.U32 R2, R31, 0x10, RZ ;  /* 0x000000101f027819 */ /* 0x000fe200000006ff */
[----:B------:R-:W-:Y:S01]  /*8200*/  FFMA R4, R27, R16, R4 ;  /* 0x000000101b047223 */ /* 0x000fe20000000004 */
[----:B------:R-:W-:Y:S01]  /*8210*/  F2FP.BF16.F32.PACK_AB R33, R7, R3 ;  /* 0x000000030721723e */ /* 0x000fe200000010ff */
[----:B------:R-:W-:Y:S01]  /*8220*/  FFMA R5, R27, R0, R5 ;  /* 0x000000001b057223 */ /* 0x000fe20000000005 */
[----:B------:R-:W-:Y:S01]  /*8230*/  LOP3.LUT R3, R31, 0xffff0000, RZ, 0xc0, !PT ;  /* 0xffff00001f037812 */ /* 0x000fe200078ec0ff */
[----:B------:R-:W-:Y:S01]  /*8240*/  FMUL R11, R24, R11 ;  /* 0x0000000b180b7220 */ /* 0x000fe20000400000 */
[C---:B------:R-:W-:Y:S01]  /*8250*/  SHF.L.U32 R0, R36.reuse, 0x10, RZ ;  /* 0x0000001024007819 */ /* 0x040fe200000006ff */
[C---:B------:R-:W-:Y:S01]  /*8260*/  FFMA R6, R27.reuse, R2, R6 ;  /* 0x000000021b067223 */ /* 0x040fe20000000006 */
[----:B------:R-:W-:Y:S01]  /*8270*/  LOP3.LUT R2, R36, 0xffff0000, RZ, 0xc0, !PT ;  /* 0xffff000024027812 */ /* 0x000fe200078ec0ff */
[----:B------:R-:W-:Y:S01]  /*8280*/  FFMA R11, R27, R3, R11 ;  /* 0x000000031b0b7223 */ /* 0x000fe2000000000b */
[----:B------:R-:W-:Y:S01]  /*8290*/  SHF.L.U32 R3, R37, 0x10, RZ ;  /* 0x0000001025037819 */ /* 0x000fe200000006ff */
[C---:B------:R-:W-:Y:S01]  /*82a0*/  FMUL R9, R24.reuse, R13 ;  /* 0x0000000d18097220 */ /* 0x040fe20000400000 */
[----:B------:R-:W-:Y:S01]  /*82b0*/  F2FP.BF16.F32.PACK_AB R34, R5, R4 ;  /* 0x000000040522723e */ /* 0x000fe200000010ff */
[C---:B------:R-:W-:Y:S01]  /*82c0*/  FMUL R10, R24.reuse, R14 ;  /* 0x0000000e180a7220 */ /* 0x040fe20000400000 */
[----:B------:R-:W-:Y:S01]  /*82d0*/  SHF.L.U32 R4, R39, 0x10, RZ ;  /* 0x0000001027047819 */ /* 0x000fe200000006ff */
[----:B------:R-:W-:Y:S01]  /*82e0*/  FFMA R8, R27, R0, R8 ;  /* 0x000000001b087223 */ /* 0x000fe20000000008 */
[----:B------:R-:W-:Y:S01]  /*82f0*/  LOP3.LUT R0, R37, 0xffff0000, RZ, 0xc0, !PT ;  /* 0xffff000025007812 */ /* 0x000fe200078ec0ff */
[C---:B------:R-:W-:Y:S01]  /*8300*/  FFMA R9, R27.reuse, R2, R9 ;  /* 0x000000021b097223 */ /* 0x040fe20000000009 */
[----:B------:R-:W-:Y:S01]  /*8310*/  FFMA R10, R27, R3, R10 ;  /* 0x000000031b0a7223 */ /* 0x000fe2000000000a */
[----:B------:R-:W-:Y:S01]  /*8320*/  FMUL R15, R24, R15 ;  /* 0x0000000f180f7220 */ /* 0x000fe20000400000 */
[----:B------:R-:W-:Y:S01]  /*8330*/  SHF.L.U32 R2, R38, 0x10, RZ ;  /* 0x0000001026027819 */ /* 0x000fe200000006ff */
[----:B------:R-:W-:Y:S01]  /*8340*/  FMUL R13, R24, R17 ;  /* 0x00000011180d7220 */ /* 0x000fe20000400000 */
[----:B------:R-:W-:Y:S01]  /*8350*/  LOP3.LUT R3, R38, 0xffff0000, RZ, 0xc0, !PT ;  /* 0xffff000026037812 */ /* 0x000fe200078ec0ff */
[C---:B------:R-:W-:Y:S01]  /*8360*/  FMUL R14, R24.reuse, R18 ;  /* 0x00000012180e7220 */ /* 0x040fe20000400000 */
[----:B------:R-:W-:Y:S01]  /*8370*/  LOP3.LUT R5, R39, 0xffff0000, RZ, 0xc0, !PT ;  /* 0xffff000027057812 */ /* 0x000fe200078ec0ff */
[----:B------:R-:W-:Y:S01]  /*8380*/  FFMA R15, R27, R0, R15 ;  /* 0x000000001b0f7223 */ /* 0x000fe2000000000f */
[----:B------:R-:W-:Y:S01]  /*8390*/  FMUL R19, R24, R19 ;  /* 0x0000001318137220 */ /* 0x000fe20000400000 */
[----:B------:R-:W-:Y:S01]  /*83a0*/  F2FP.BF16.F32.PACK_AB R35, R11, R6 ;  /* 0x000000060b23723e */ /* 0x000fe200000010ff */
[C---:B------:R-:W-:Y:S01]  /*83b0*/  FFMA R12, R27.reuse, R2, R12 ;  /* 0x000000021b0c7223 */ /* 0x040fe2000000000c */
[C---:B------:R-:W-:Y:S01]  /*83c0*/  FFMA R13, R27.reuse, R3, R13 ;  /* 0x000000031b0d7223 */ /* 0x040fe2000000000d */
[C---:B------:R-:W-:Y:S01]  /*83d0*/  FFMA R14, R27.reuse, R4, R14 ;  /* 0x000000041b0e7223 */ /* 0x040fe2000000000e */
[----:B------:R-:W-:Y:S01]  /*83e0*/  FFMA R19, R27, R5, R19 ;  /* 0x000000051b137223 */ /* 0x000fe20000000013 */
[----:B------:R1:W-:Y:S01]  /*83f0*/  STS.128 [R67+UR44+0x1200], R32 ;  /* 0x0012002043007988 */ /* 0x0003e20008000c2c */
[----:B------:R-:W-:Y:S02]  /*8400*/  F2FP.BF16.F32.PACK_AB R8, R9, R8 ;  /* 0x000000080908723e */ /* 0x000fe400000010ff */
[----:B------:R-:W-:Y:S02]  /*8410*/  F2FP.BF16.F32.PACK_AB R9, R15, R10 ;  /* 0x0000000a0f09723e */ /* 0x000fe400000010ff */
[----:B------:R-:W-:Y:S02]  /*8420*/  F2FP.BF16.F32.PACK_AB R10, R13, R12 ;  /* 0x0000000c0d0a723e */ /* 0x000fe400000010ff */
[----:B------:R-:W-:Y:S02]  /*8430*/  F2FP.BF16.F32.PACK_AB R11, R19, R14 ;  /* 0x0000000e130b723e */ /* 0x000fe400000010ff */
[----:B------:R-:W-:Y:S02]  /*8440*/  MOV R0, UR47 ;  /* 0x0000002f00007c02 */ /* 0x000fe40008000f00 */
[----:B------:R-:W-:Y:S01]  /*8450*/  LEA R2, R26, UR44, 0x3 ;  /* 0x0000002c1a027c11 */ /* 0x000fe2000f8e18ff */
[----:B------:R1:W-:Y:S01]  /*8460*/  STS.128 [R68+0x1200], R8 ;  /* 0x0012000844007388 */ /* 0x0003e20000000c00 */
[----:B------:R-:W-:Y:S02]  /*8470*/  @P6 LEA R0, R0, UR44, 0x3 ;  /* 0x0000002c00006c11 */ /* 0x000fe4000f8e18ff */
[----:B------:R-:W-:Y:S02]  /*8480*/  @P6 SHF.L.U32 R3, R53, 0x1f, RZ ;  /* 0x0000001f35036819 */ /* 0x000fe400000006ff */
[----:B------:R-:W-:Y:S01]  /*8490*/  @P6 IADD3 R0, PT, PT, R0, 0xf0, RZ ;  /* 0x000000f000006810 */ /* 0x000fe20007ffe0ff */
[----:B------:R-:W-:Y:S01]  /*84a0*/  @!PT LDS RZ, [RZ] ;  /* 0x00000000fffff984 */ /* 0x000fe20000000800 */
[----:B------:R-:W-:Y:S01]  /*84b0*/  @!PT LDS RZ, [RZ] ;  /* 0x00000000fffff984 */ /* 0x000fe20000000800 */
[----:B------:R-:W-:Y:S01]  /*84c0*/  @!PT LDS RZ, [RZ] ;  /* 0x00000000fffff984 */ /* 0x000fe20000000800 */
[----:B------:R-:W-:Y:S01]  /*84d0*/  @!PT LDS RZ, [RZ] ;  /* 0x00000000fffff984 */ /* 0x000fe20000000800 */
[----:B------:R3:W-:Y:S06]  /*84e0*/  MEMBAR.ALL.CTA ;  /* 0x0000000000007992 */ /* 0x0007ec0000008000 */
[----:B---3--:R-:W3:Y:S01]  /*84f0*/  FENCE.VIEW.ASYNC.S ;  /* 0x00000000000073c6 */ /* 0x008ee20000000000 */
[----:B--2---:R-:W-:Y:S01]  /*8500*/  @P6 PRMT R0, R71, 0x654, R0 ;  /* 0x0000065447006816 */ /* 0x004fe20000000000 */
[----:B---3--:R-:W-:Y:S06]  /*8510*/  BAR.SYNC.DEFER_BLOCKING 0x1, 0x80 ;  /* 0x0042000000007b1d */ /* 0x008fec0000010000 */
[----:B------:R-:W-:Y:S05]  /*8520*/  @P0 BRA `(.L_x_129) ;  /* 0x0000000000400947 */ /* 0x000fea0003800000 */
[----:B------:R-:W-:Y:S01]  /*8530*/  R2UR UR10, R63 ;  /* 0x000000003f0a72ca */ /* 0x000fe200000e0000 */
[----:B------:R-:W-:Y:S01]  /*8540*/  UIADD3 UR4, UP0, UPT, UR62, 0x780, URZ ;  /* 0x000007803e047890 */ /* 0x000fe2000ff1e0ff */
[----:B------:R-:W-:Y:S01]  /*8550*/  R2UR UR11, R62 ;  /* 0x000000003e0b72ca */ /* 0x000fe200000e0000 */
[----:B------:R-:W-:Y:S01]  /*8560*/  UIADD3 UR8, UPT, UPT, UR44, 0x1200, URZ ;  /* 0x000012002c087890 */ /* 0x000fe2000fffe0ff */
[----:B------:R-:W-:Y:S01]  /*8570*/  R2UR UR12, R60 ;  /* 0x000000003c0c72ca */ /* 0x000fe200000e0000 */
[----:B------:R-:W-:Y:S01]  /*8580*/  UIADD3 UR9, UPT, UPT, UR46, 0x10, URZ ;  /* 0x000000102e097890 */ /* 0x000fe2000fffe0ff */
[----:B------:R-:W-:Y:S01]  /*8590*/  R2UR UR13, R61 ;  /* 0x000000003d0d72ca */ /* 0x000fe200000e0000 */
[----:B------:R-:W-:Y:S02]  /*85a0*/  UIADD3.X UR5, UPT, UPT, URZ, UR63, URZ, UP0, !UPT ;  /* 0x0000003fff057290 */ /* 0x000fe400087fe4ff */
[----:B------:R-:W-:Y:S02]  /*85b0*/  UIADD3 UR6, UPT, UPT, UR44, 0x1a00, URZ ;  /* 0x00001a002c067890 */ /* 0x000fe4000fffe0ff */
[----:B------:R-:W-:Y:S08]  /*85c0*/  UIADD3 UR7, UPT, UPT, UR46, 0x50, URZ ;  /* 0x000000502e077890 */ /* 0x000ff0000fffe0ff */
[----:B------:R2:W-:Y:S02]  /*85d0*/  UTMASTG.5D.IM2COL [UR8], [UR4] ;  /* 0x00000008040073b5 */ /* 0x0005e40008060000 */
[----:B--2---:R-:W-:Y:S01]  /*85e0*/  UMOV UR8, UR6 ;  /* 0x0000000600087c82 */ /* 0x004fe20008000000 */
[----:B------:R-:W-:Y:S02]  /*85f0*/  UMOV UR9, UR7 ;  /* 0x0000000700097c82 */ /* 0x000fe40008000000 */
[----:B------:R2:W-:Y:S01]  /*8600*/  UTMASTG.5D.IM2COL [UR8], [UR4] ;  /* 0x00000008040073b5 */ /* 0x0005e20008060000 */
[----:B------:R0:W-:Y:S01]  /*8610*/  UTMACMDFLUSH ;  /* 0x00000000000079b7 */ /* 0x0001e20000000000 */
[----:B--2---:R-:W-:Y:S04]  /*8620*/  DEPBAR.LE SB0, 0x1 ;  /* 0x000080400000791a */ /* 0x004fe80000000000 */
.L_x_129:
[----:B------:R-:W-:Y:S05]  /*8630*/  BSYNC.RECONVERGENT B0 ;  /* 0x0000000000007941 */ /* 0x000fea0003800200 */
.L_x_128:
[----:B------:R-:W-:Y:S01]  /*8640*/  BAR.SYNC.DEFER_BLOCKING 0x1, 0x80 ;  /* 0x0042000000007b1d */ /* 0x000fe20000010000 */
[----:B------:R-:W-:Y:S04]  /*8650*/  UIADD3 UR4, UPT, UPT, UR47, 0x1, URZ ;  /* 0x000000012f047890 */ /* 0x000fe8000fffe0ff */
[----:B------:R-:W-:Y:S04]  /*8660*/  UISETP.NE.AND UP0, UPT, UR4, 0x4, UPT ;  /* 0x000000040400788c */ /* 0x000fe8000bf05270 */
[----:B------:R-:W-:Y:S01]  /*8670*/  USEL UR45, UR4, URZ, UP0 ;  /* 0x000000ff042d7287 */ /* 0x000fe20008000000 */
[----:B------:R2:W-:Y:S01]  /*8680*/  @P6 SYNCS.ARRIVE.TRANS64.RED.A1T0 RZ, [R0+URZ], RZ ;  /* 0x000000ff00ff69a7 */ /* 0x0005e200081004ff */
[----:B------:R-:W-:Y:S01]  /*8690*/  BSSY B1, `(.L_x_130) ;  /* 0x0000013000017945 */ /* 0x000fe20003800000 */
[----:B------:R-:W3:Y:S02]  /*86a0*/  @P6 SYNCS.PHASECHK.TRANS64.TRYWAIT P0, [R2+URZ+0xd0], R3 ;  /* 0x0000d003020065a7 */ /* 0x000ee400080011ff */
[----:B---3--:R-:W-:Y:S01]  /*86b0*/  @P6 SEL R69, RZ, 0x1, !P0 ;  /* 0x00000001ff456807 */ /* 0x008fe20004000000 */
[----:B--2---:R-:W-:Y:S06]  /*86c0*/  @!P6 BRA `(.L_x_131) ;  /* 0x00000000003ce947 */ /* 0x004fec0003800000 */
[----:B------:R-:W-:Y:S01]  /*86d0*/  ISETP.NE.AND P1, PT, R70, RZ, PT ;  /* 0x000000ff4600720c */ /* 0x000fe20003f25270 */
[----:B------:R-:W-:Y:S01]  /*86e0*/  BSSY B0, `(.L_x_132) ;  /* 0x0000009000007945 */ /* 0x000fe20003800000 */
[----:B------:R-:W-:Y:S11]  /*86f0*/  ISETP.NE.AND P0, PT, R69, RZ, PT ;  /* 0x000000ff4500720c */ /* 0x000ff60003f05270 */
[----:B------:R-:W-:Y:S05]  /*8700*/  @P1 IMAD R3, R26, 0x1000, R67 ;  /* 0x000010001a031824 */ /* 0x000fea00078e0243 */
[----:B------:R-:W-:Y:S05]  /*8710*/  @P1 IADD3 R0, PT, PT, R3, UR44, RZ ;  /* 0x0000002c03001c10 */ /* 0x000fea000fffe0ff */
[----:B------:R-:W-:Y:S01]  /*8720*/  @P1 IMAD.IADD R0, R72, 0x1, R0 ;  /* 0x0000000148001824 */ /* 0x000fe200078e0200 */
[----:B------:R-:W-:Y:S06]  /*8730*/  @P0 BRA `(.L_x_133) ;  /* 0x00000000000c0947 */ /* 0x000fec0003800000 */
[----:B------:R-:W-:Y:S04]  /*8740*/  SHF.L.U32 R4, R53, 0x1f, RZ ;  /* 0x0000001f35047819 */ /* 0x000fe800000006ff */
[----:B------:R-:W2:Y:S02]  /*8750*/  SYNCS.PHASECHK.TRANS64.TRYWAIT P0, [R2+URZ+0xd0], R4 ;  /* 0x0000d004020075a7 */ /* 0x000ea400080011ff */
[----:B--2---:R-:W-:Y:S05]  /*8760*/  @!P0 BRA `(.L_x_134) ;  /* 0x0000002000788947 */ /* 0x004fea0003800000 */
.L_x_133:
[----:B------:R-:W-:Y:S05]  /*8770*/  BSYNC B0 ;  /* 0x0000000000007941 */ /* 0x000fea0003800000 */
.L_x_132:
[----:B------:R-:W-:Y:S02]  /*8780*/  ISETP.NE.AND P0, PT, R70, RZ, PT ;  /* 0x000000ff4600720c */ /* 0x000fe40003f05270 */
[----:B------:R-:W-:Y:S11]  /*8790*/  IADD3 R26, PT, PT, R26, 0x1, RZ ;  /* 0x000000011a1a7810 */ /* 0x000ff60007ffe0ff */
[----:B------:R3:W4:Y:S04]  /*87a0*/  @P0 LDS.128 R28, [R3+UR44+0x200] ;  /* 0x0002002c031c0984 */ /* 0x0007280008000c00 */
[----:B------:R3:W1:Y:S02]  /*87b0*/  @P0 LDS.128 R36, [R0+0x200] ;  /* 0x0002000000240984 */ /* 0x0006640000000c00 */
.L_x_131:
[----:B------:R-:W-:Y:S05]  /*87c0*/  BSYNC B1 ;  /* 0x0000000000017941 */ /* 0x000fea0003800000 */
.L_x_130:
[----:B---3--:R-:W-:Y:S05]  /*87d0*/  VIADD R0, R25, 0x20 ;  /* 0x0000002019007836 */ /* 0x008fea0000000000 */
[----:B------:R-:W-:Y:S04]  /*87e0*/  SHF.R.U32.HI R0, RZ, 0x15, R0 ;  /* 0x00000015ff007819 */ /* 0x000fe80000011600 */
[----:B------:R-:W-:Y:S11]  /*87f0*/  LOP3.LUT P0, RZ, R0, 0x3, R46, 0x48, !PT ;  /* 0x0000000300ff7812 */ /* 0x000ff6000780482e */
[----:B------:R-:W-:Y:S02]  /*8800*/  @!UPT UIADD3 URZ, UPT, UPT, URZ, URZ, URZ ;  /* 0x000000fffffff290 */ /* 0x000fe4000fffe0ff */
[----:B------:R-:W-:Y:S05]  /*8810*/  @!P0 BRA `(.L_x_135) ;  /* 0x0000000000408947 */ /* 0x000fea0003800000 */
[----:B------:R-:W3:Y:S01]  /*8820*/  LDCU.64 UR8, c[0x4][0x70] ;  /* 0x01000e00ff0877ac */ /* 0x000ee20008000a00 */
[----:B------:R-:W-:Y:S01]  /*8830*/  MOV R3, 0x0 ;  /* 0x0000000000037802 */ /* 0x000fe20000000f00 */
[----:B------:R-:W-:Y:S02]  /*8840*/  HFMA2 R12, -RZ, RZ, 0, 5.9604644775390625e-08 ;  /* 0x00000001ff0c7431 */ /* 0x000fe400000001ff */
[----:B-1----:R-:W-:Y:S02]  /*8850*/  IMAD.MOV.U32 R8, RZ, RZ, 0x192 ;  /* 0x00000192ff087424 */ /* 0x002fe400078e00ff */
[----:B------:R-:W-:Y:S01]  /*8860*/  IMAD.MOV.U32 R13, RZ, RZ, RZ ;  /* 0x000000ffff0d7224 */ /* 0x000fe200078e00ff */
[----:B------:R-:W1:Y:S01]  /*8870*/  LDCU.64 UR6, c[0x4][0x78] ;  /* 0x01000f00ff0677ac */ /* 0x000e620008000a00 */
[----:B--2---:R-:W2:Y:S01]  /*8880*/  LDC.64 R2, c[0x4][R3] ;  /* 0x0100000003027b82 */ /* 0x004ea20000000a00 */
[----:B------:R-:W5:Y:S01]  /*8890*/  LDCU.64 UR4, c[0x4][0x10] ;  /* 0x01000200ff0477ac */ /* 0x000f620008000a00 */
[----:B---3--:R-:W-:Y:S01]  /*88a0*/  MOV R5, UR9 ;  /* 0x0000000900057c02 */ /* 0x008fe20008000f00 */
[----:B------:R-:W-:Y:S01]  /*88b0*/  IMAD.U32 R4, RZ, RZ, UR8 ;  /* 0x00000008ff047e24 */ /* 0x000fe2000f8e00ff */
[----:B-1----:R-:W-:Y:S01]  /*88c0*/  MOV R7, UR7 ;  /* 0x0000000700077c02 */ /* 0x002fe20008000f00 */
[----:B------:R-:W-:Y:S01]  /*88d0*/  IMAD.U32 R6, RZ, RZ, UR6 ;  /* 0x00000006ff067e24 */ /* 0x000fe2000f8e00ff */
[----:B-----5:R-:W-:Y:S01]  /*88e0*/  MOV R11, UR5 ;  /* 0x00000005000b7c02 */ /* 0x020fe20008000f00 */
[----:B------:R-:W-:Y:S02]  /*88f0*/  IMAD.U32 R10, RZ, RZ, UR4 ;  /* 0x00000004ff0a7e24 */ /* 0x000fe4000f8e00ff */
[----:B------:R-:W-:Y:S07]  /*8900*/  LEPC R20, `(.L_x_135) ;  /* 0x000000001014794e */ /* 0x000fee0000000000 */
[----:B--2-4-:R-:W-:Y:S05]  /*8910*/  CALL.ABS.NOINC R2 ;  /* 0x0000000002007343 */ /* 0x014fea0003c00000 */
.L_x_135:
[----:B----4-:R-:W-:Y:S01]  /*8920*/  SHF.L.U32 R3, R28, 0x10, RZ ;  /* 0x000000101c037819 */ /* 0x010fe200000006ff */
[----:B------:R-:W-:Y:S05]  /*8930*/  WARPSYNC.ALL ;  /* 0x0000000000007948 */ /* 0x000fea0003800000 */
[----:B------:R-:W-:Y:S01]  /*8940*/  R2UR UR4, R25 ;  /* 0x00000000190472ca */ /* 0x000fe200000e0000 */
[----:B------:R-:W-:Y:S01]  /*8950*/  BSSY.RECONVERGENT B0, `(.L_x_136) ;  /* 0x000005b000007945 */ /* 0x000fe20003800200 */
[C---:B------:R-:W-:Y:S02]  /*8960*/  SHF.L.U32 R20, R29.reuse, 0x10, RZ ;  /* 0x000000101d147819 */ /* 0x040fe400000006ff */
[----:B------:R-:W-:Y:S02]  /*8970*/  LOP3.LUT R21, R29, 0xffff0000, RZ, 0xc0, !PT ;  /* 0xffff00001d157812 */ /* 0x000fe400078ec0ff */
[----:B------:R-:W-:Y:S02]  /*8980*/  ISETP.NE.AND P6, PT, R66, RZ, PT ;  /* 0x000000ff4200720c */ /* 0x000fe40003fc5270 */
[----:B------:R-:W-:Y:S05]  /*8990*/  ISETP.NE.AND P0, PT, R55, RZ, PT ;  /* 0x000000ff3700720c */ /* 0x000fea0003f05270 */
[----:B-12---:R-:W1:Y:S02]  /*89a0*/  LDTM.x16 R4, tmem[UR4+0x20] ;  /* 0x00002004000479ee */ /* 0x006e640008240000 */
        /* <DEDUP_REMOVED lines=8> */
[C---:B------:R-:W-:Y:S01]  /*8a30*/  FMUL R8, R24.reuse, R12 ;  /* 0x0000000c18087220 */ /* 0x040fe20000400000 */
[----:B------:R-:W-:Y:S01]  /*8a40*/  FMUL R12, R24, R16 ;  /* 0x00000010180c7220 */ /* 0x000fe20000400000 */
[----:B------:R-:W-:Y:S01]  /*8a50*/  SHF.L.U32 R16, R30, 0x10, RZ ;  /* 0x000000101e107819 */ /* 0x000fe200000006ff */
[C---:B------:R-:W-:Y:S01]  /*8a60*/  FFMA R3, R27.reuse, R20, R3 ;  /* 0x000000141b037223 */ /* 0x040fe20000000003 */
[----:B------:R-:W-:Y:S01]  /*8a70*/  F2FP.BF16.F32.PACK_AB R32, R2, R0 ;  /* 0x000000000220723e */ /* 0x000fe200000010ff */
[C---:B------:R-:W-:Y:S01]  /*8a80*/  FFMA R7, R27.reuse, R21, R7 ;  /* 0x000000151b077223 */ /* 0x040fe20000000007 */
[----:B------:R-:W-:Y:S01]  /*8a90*/  LOP3.LUT R0, R30, 0xffff0000, RZ, 0xc0, !PT ;  /* 0xffff00001e007812 */ /* 0x000fe200078ec0ff */
[----:B------:R-:W-:Y:S01]  /*8aa0*/  FFMA R4, R27, R16, R4 ;  /* 0x000000101b047223 */ /* 0x000fe20000000004 */
[C---:B------:R-:W-:Y:S01]  /*8ab0*/  SHF.L.U32 R2, R31.reuse, 0x10, RZ ;  /* 0x000000101f027819 */ /* 0x040fe200000006ff */
[C---:B------:R-:W-:Y:S01]  /*8ac0*/  FMUL R5, R24.reuse, R9 ;  /* 0x0000000918057220 */ /* 0x040fe20000400000 */
[----:B------:R-:W-:Y:S01]  /*8ad0*/  LOP3.LUT R16, R31, 0xffff0000, RZ, 0xc0, !PT ;  /* 0xffff00001f107812 */ /* 0x000fe200078ec0ff */
[----:B------:R-:W-:Y:S01]  /*8ae0*/  FMUL R6, R24, R10 ;  /* 0x0000000a18067220 */ /* 0x000fe20000400000 */
[----:B------:R-:W-:Y:S01]  /*8af0*/  F2FP.BF16.F32.PACK_AB R33, R7, R3 ;  /* 0x000000030721723e */ /* 0x000fe200000010ff */
[C---:B------:R-:W-:Y:S01]  /*8b00*/  FFMA R5, R27.reuse, R0, R5 ;  /* 0x000000001b057223 */ /* 0x040fe20000000005 */
[C---:B------:R-:W-:Y:S01]  /*8b10*/  SHF.L.U32 R0, R36.reuse, 0x10, RZ ;  /* 0x0000001024007819 */ /* 0x040fe200000006ff */
[----:B------:R-:W-:Y:S01]  /*8b20*/  FFMA R6, R27, R2, R6 ;  /* 0x000000021b067223 */ /* 0x000fe20000000006 */
[----:B------:R-:W-:Y:S01]  /*8b30*/  LOP3.LUT R2, R36, 0xffff0000, RZ, 0xc0, !PT ;  /* 0xffff000024027812 */ /* 0x000fe200078ec0ff */
[C---:B------:R-:W-:Y:S01]  /*8b40*/  FMUL R11, R24.reuse, R11 ;  /* 0x0000000b180b7220 */ /* 0x040fe20000400000 */
        /* <DEDUP_REMOVED lines=9> */
[----:B------:R-:W-:Y:S01]  /*8be0*/  LOP3.LUT R0, R37, 0xffff0000, RZ, 0xc0, !PT ;  /* 0xffff000025007812 */ /* 0x000fe200078ec0ff */
[C---:B------:R-:W-:Y:S01]  /*8bf0*/  FFMA R10, R27.reuse, R3, R10 ;  /* 0x000000031b0a7223 */ /* 0x040fe2000000000a */
[----:B------:R-:W-:Y:S01]  /*8c00*/  FMUL R15, R24, R15 ;  /* 0x0000000f180f7220 */ /* 0x000fe20000400000 */
[----:B------:R-:W-:Y:S01]  /*8c10*/  SHF.L.U32 R2, R38, 0x10, RZ ;  /* 0x0000001026027819 */ /* 0x000fe200000006ff */
[----:B------:R-:W-:Y:S01]  /*8c20*/  FMUL R13, R24, R17 ;  /* 0x00000011180d7220 */ /* 0x000fe20000400000 */
[----:B------:R-:W-:Y:S01]  /*8c30*/  LOP3.LUT R3, R38, 0xffff0000, RZ, 0xc0, !PT ;  /* 0xffff000026037812 */ /* 0x000fe200078ec0ff */
[C---:B------:R-:W-:Y:S01]  /*8c40*/  FMUL R14, R24.reuse, R18 ;  /* 0x00000012180e7220 */ /* 0x040fe20000400000 */
        /* <DEDUP_REMOVED lines=23> */
[----:B--2---:R-:W2:Y:S01]  /*8dc0*/  FENCE.VIEW.ASYNC.S ;  /* 0x00000000000073c6 */ /* 0x004ea20000000000 */
[----:B------:R-:W-:Y:S01]  /*8dd0*/  @P6 PRMT R0, R71, 0x654, R0 ;  /* 0x0000065447006816 */ /* 0x000fe20000000000 */
[----:B--2---:R-:W-:Y:S06]  /*8de0*/  BAR.SYNC.DEFER_BLOCKING 0x1, 0x80 ;  /* 0x0042000000007b1d */ /* 0x004fec0000010000 */
        /* <DEDUP_REMOVED lines=17> */
.L_x_137:
[----:B------:R-:W-:Y:S05]  /*8f00*/  BSYNC.RECONVERGENT B0 ;  /* 0x0000000000007941 */ /* 0x000fea0003800200 */
.L_x_136:
        /* <DEDUP_REMOVED lines=19> */
.L_x_141:
[----:B------:R-:W-:Y:S05]  /*9040*/  BSYNC B0 ;  /* 0x0000000000007941 */ /* 0x000fea0003800000 */
.L_x_140:
[----:B------:R-:W-:Y:S11]  /*9050*/  ISETP.NE.AND P0, PT, R70, RZ, PT ;  /* 0x000000ff4600720c */ /* 0x000ff60003f05270 */
[----:B------:R-:W-:Y:S02]  /*9060*/  @!UPT UIADD3 URZ, UPT, UPT, URZ, URZ, URZ ;  /* 0x000000fffffff290 */ /* 0x000fe4000fffe0ff */
[----:B------:R3:W4:Y:S04]  /*9070*/  @P0 LDS.128 R28, [R26+UR44+0x200] ;  /* 0x0002002c1a1c0984 */ /* 0x0007280008000c00 */
[----:B------:R3:W1:Y:S02]  /*9080*/  @P0 LDS.128 R36, [R72+0x200] ;  /* 0x0002000048240984 */ /* 0x0006640000000c00 */
.L_x_139:
[----:B------:R-:W-:Y:S05]  /*9090*/  BSYNC B1 ;  /* 0x0000000000017941 */ /* 0x000fea0003800000 */
.L_x_138:
[----:B--2---:R-:W-:Y:S05]  /*90a0*/  VIADD R0, R25, 0x30 ;  /* 0x0000003019007836 */ /* 0x004fea0000000000 */
[----:B------:R-:W-:Y:S04]  /*90b0*/  SHF.R.U32.HI R0, RZ, 0x15, R0 ;  /* 0x00000015ff007819 */ /* 0x000fe80000011600 */
[----:B------:R-:W-:Y:S11]  /*90c0*/  LOP3.LUT P0, RZ, R0, 0x3, R46, 0x48, !PT ;  /* 0x0000000300ff7812 */ /* 0x000ff6000780482e */
[----:B------:R-:W-:Y:S02]  /*90d0*/  @!UPT UIADD3 URZ, UPT, UPT, URZ, URZ, URZ ;  /* 0x000000fffffff290 */ /* 0x000fe4000fffe0ff */
[----:B------:R-:W-:Y:S05]  /*90e0*/  @!P0 BRA `(.L_x_143) ;  /* 0x0000000000408947 */ /* 0x000fea0003800000 */
[----:B------:R-:W2:Y:S01]  /*90f0*/  LDCU.64 UR8, c[0x4][0x70] ;  /* 0x01000e00ff0877ac */ /* 0x000ea20008000a00 */
[----:B------:R-:W-:Y:S01]  /*9100*/  MOV R3, 0x0 ;  /* 0x0000000000037802 */ /* 0x000fe20000000f00 */
        /* <DEDUP_REMOVED lines=14> */
.L_x_143:
[----:B------:R-:W-:Y:S01]  /*91f0*/  ISETP.NE.AND P0, PT, R55, RZ, PT ;  /* 0x000000ff3700720c */ /* 0x000fe20003f05270 */
[----:B------:R-:W-:Y:S05]  /*9200*/  WARPSYNC.ALL ;  /* 0x0000000000007948 */ /* 0x000fea0003800000 */
[----:B------:R-:W-:Y:S01]  /*9210*/  R2UR UR4, R25 ;  /* 0x00000000190472ca */ /* 0x000fe200000e0000 */
[----:B------:R-:W-:Y:S01]  /*9220*/  BSSY.RECONVERGENT B0, `(.L_x_144) ;  /* 0x0000058000007945 */ /* 0x000fe20003800200 */
[C---:B----4-:R-:W-:Y:S02]  /*9230*/  SHF.L.U32 R20, R28.reuse, 0x10, RZ ;  /* 0x000000101c147819 */ /* 0x050fe400000006ff */
[----:B------:R-:W-:Y:S02]  /*9240*/  LOP3.LUT R21, R28, 0xffff0000, RZ, 0xc0, !PT ;  /* 0xffff00001c157812 */ /* 0x000fe400078ec0ff */
[C---:B------:R-:W-:Y:S02]  /*9250*/  SHF.L.U32 R25, R29.reuse, 0x10, RZ ;  /* 0x000000101d197819 */ /* 0x040fe400000006ff */
[----:B---3--:R-:W-:Y:S02]  /*9260*/  LOP3.LUT R26, R29, 0xffff0000, RZ, 0xc0, !PT ;  /* 0xffff00001d1a7812 */ /* 0x008fe400078ec0ff */
[C---:B------:R-:W-:Y:S02]  /*9270*/  SHF.L.U32 R28, R30.reuse, 0x10, RZ ;  /* 0x000000101e1c7819 */ /* 0x040fe400000006ff */
[----:B------:R-:W-:Y:S01]  /*9280*/  LOP3.LUT R29, R30, 0xffff0000, RZ, 0xc0, !PT ;  /* 0xffff00001e1d7812 */ /* 0x000fe200078ec0ff */
[----:B-1----:R-:W1:Y:S01]  /*9290*/  LDTM.x16 R4, tmem[UR4+0x30] ;  /* 0x00003004000479ee */ /* 0x002e620008240000 */
[C---:B------:R-:W-:Y:S01]  /*92a0*/  SHF.L.U32 R30, R31.reuse, 0x10, RZ ;  /* 0x000000101f1e7819 */ /* 0x040fe200000006ff */
[----:B------:R-:W-:Y:S01]  /*92b0*/  NOP ;  /* 0x0000000000007918 */ /* 0x000fe20000000000 */
[----:B------:R-:W-:Y:S02]  /*92c0*/  LOP3.LUT R31, R31, 0xffff0000, RZ, 0xc0, !PT ;  /* 0xffff00001f1f7812 */ /* 0x000fe400078ec0ff */
[C---:B------:R-:W-:Y:S02]  /*92d0*/  SHF.L.U32 R32, R36.reuse, 0x10, RZ ;  /* 0x0000001024207819 */ /* 0x040fe400000006ff */
[----:B------:R-:W-:Y:S02]  /*92e0*/  LOP3.LUT R33, R36, 0xffff0000, RZ, 0xc0, !PT ;  /* 0xffff000024217812 */ /* 0x000fe400078ec0ff */
[----:B------:R-:W-:Y:S02]  /*92f0*/  IADD3 R64, PT, PT, R64, 0x140, RZ ;  /* 0x0000014040407810 */ /* 0x000fe40007ffe0ff */
[C---:B------:R-:W-:Y:S02]  /*9300*/  SHF.L.U32 R34, R37.reuse, 0x10, RZ ;  /* 0x0000001025227819 */ /* 0x040fe400000006ff */
[----:B------:R-:W-:Y:S02]  /*9310*/  LOP3.LUT R64, R64, 0xfefffff8, RZ, 0xc0, !PT ;  /* 0xfefffff840407812 */ /* 0x000fe400078ec0ff */
[----:B------:R-:W-:Y:S02]  /*9320*/  LOP3.LUT R35, R37, 0xffff0000, RZ, 0xc0, !PT ;  /* 0xffff000025237812 */ /* 0x000fe400078ec0ff */
[----:B-1----:R1:W-:Y:S01]  /*9330*/  SYNCS.ARRIVE.TRANS64.RED.A1T0 RZ, [R64+URZ], RZ ;  /* 0x000000ff40ff79a7 */ /* 0x0023e200081004ff */
[C---:B------:R-:W-:Y:S02]  /*9340*/  SHF.L.U32 R36, R38.reuse, 0x10, RZ ;  /* 0x0000001026247819 */ /* 0x040fe400000006ff */
[----:B------:R-:W-:Y:S02]  /*9350*/  LOP3.LUT R37, R38, 0xffff0000, RZ, 0xc0, !PT ;  /* 0xffff000026257812 */ /* 0x000fe400078ec0ff */
[----:B------:R-:W-:Y:S01]  /*9360*/  SHF.L.U32 R38, R39, 0x10, RZ ;  /* 0x0000001027267819 */ /* 0x000fe200000006ff */
[C---:B------:R-:W-:Y:S01]  /*9370*/  FMUL R4, R24.reuse, R4 ;  /* 0x0000000418047220 */ /* 0x040fe20000400000 */
[C---:B------:R-:W-:Y:S01]  /*9380*/  FMUL R5, R24.reuse, R5 ;  /* 0x0000000518057220 */ /* 0x040fe20000400000 */
[C---:B------:R-:W-:Y:S01]  /*9390*/  FMUL R6, R24.reuse, R6 ;  /* 0x0000000618067220 */ /* 0x040fe20000400000 */
[C---:B------:R-:W-:Y:S01]  /*93a0*/  FMUL R7, R24.reuse, R7 ;  /* 0x0000000718077220 */ /* 0x040fe20000400000 */
[C---:B------:R-:W-:Y:S01]  /*93b0*/  FFMA R4, R27.reuse, R20, R4 ;  /* 0x000000141b047223 */ /* 0x040fe20000000004 */
        /* <DEDUP_REMOVED lines=15> */
[C---:B------:R-:W-:Y:S01]  /*94b0*/  FMUL R12, R24.reuse, R16 ;  /* 0x00000010180c7220 */ /* 0x040fe20000400000 */
[C---:B------:R-:W-:Y:S01]  /*94c0*/  FFMA R0, R27.reuse, R32, R0 ;  /* 0x000000201b007223 */ /* 0x040fe20000000000 */
[C---:B------:R-:W-:Y:S01]  /*94d0*/  FMUL R13, R24.reuse, R17 ;  /* 0x00000011180d7220 */ /* 0x040fe20000400000 */
[----:B------:R-:W-:Y:S01]  /*94e0*/  FFMA R2, R27, R33, R2 ;  /* 0x000000211b027223 */ /* 0x000fe20000000002 */
[----:B------:R-:W-:Y:S01]  /*94f0*/  F2FP.BF16.F32.PACK_AB R4, R5, R4 ;  /* 0x000000040504723e */ /* 0x000fe200000010ff */
[C---:B------:R-:W-:Y:S01]  /*9500*/  FMUL R14, R24.reuse, R18 ;  /* 0x00000012180e7220 */ /* 0x040fe20000400000 */
[----:B------:R-:W-:Y:S01]  /*9510*/  FFMA R3, R27, R34, R3 ;  /* 0x000000221b037223 */ /* 0x000fe20000000003 */
[----:B------:R-:W-:Y:S01]  /*9520*/  LOP3.LUT R39, R39, 0xffff0000, RZ, 0xc0, !PT ;  /* 0xffff000027277812 */ /* 0x000fe200078ec0ff */
[----:B------:R-:W-:Y:S01]  /*9530*/  FFMA R15, R27, R35, R15 ;  /* 0x000000231b0f7223 */ /* 0x000fe2000000000f */
[----:B------:R-:W-:Y:S01]  /*9540*/  F2FP.BF16.F32.PACK_AB R5, R7, R6 ;  /* 0x000000060705723e */ /* 0x000fe200000010ff */
[----:B------:R-:W-:Y:S01]  /*9550*/  FMUL R19, R24, R19 ;  /* 0x0000001318137220 */ /* 0x000fe20000400000 */
[----:B------:R-:W-:Y:S01]  /*9560*/  F2FP.BF16.F32.PACK_AB R6, R9, R8 ;  /* 0x000000080906723e */ /* 0x000fe200000010ff */
        /* <DEDUP_REMOVED lines=35> */
.L_x_145:
[----:B------:R-:W-:Y:S05]  /*97a0*/  BSYNC.RECONVERGENT B0 ;  /* 0x0000000000007941 */ /* 0x000fea0003800200 */
.L_x_144:
[----:B------:R-:W-:Y:S01]  /*97b0*/  BAR.SYNC.DEFER_BLOCKING 0x1, 0x80 ;  /* 0x0042000000007b1d */ /* 0x000fe20000010000 */
[----:B------:R-:W-:Y:S01]  /*97c0*/  UISETP.NE.AND UP0, UPT, UR49, -0x4, UPT ;  /* 0xfffffffc3100788c */ /* 0x000fe2000bf05270 */
[----:B------:R-:W-:Y:S08]  /*97d0*/  IADD3 R22, PT, PT, R22, 0x1, RZ ;  /* 0x0000000116167810 */ /* 0x000ff00007ffe0ff */
[----:B------:R-:W-:Y:S05]  /*97e0*/  BRA.U !UP0, `(.L_x_146) ;  /* 0x0000000108247547 */ /* 0x000fea000b800000 */
[----:B------:R-:W-:Y:S01]  /*97f0*/  ISETP.NE.AND P0, PT, R66, RZ, PT ;  /* 0x000000ff4200720c */ /* 0x000fe20003f05270 */
[----:B------:R-:W-:Y:S01]  /*9800*/  IMAD.U32 R0, RZ, RZ, UR47 ;  /* 0x0000002fff007e24 */ /* 0x000fe2000f8e00ff */
[----:B------:R-:W-:Y:S04]  /*9810*/  UIADD3 UR4, UPT, UPT, UR47, 0x1, URZ ;  /* 0x000000012f047890 */ /* 0x000fe8000fffe0ff */
[----:B------:R-:W-:Y:S04]  /*9820*/  UISETP.NE.AND UP0, UPT, UR4, 0x4, UPT ;  /* 0x000000040400788c */ /* 0x000fe8000bf05270 */
[----:B------:R-:W-:Y:S03]  /*9830*/  USEL UR47, UR4, URZ, UP0 ;  /* 0x000000ff042f7287 */ /* 0x000fe60008000000 */
[----:B------:R-:W-:Y:S05]  /*9840*/  @P0 LEA R0, R0, UR44, 0x3 ;  /* 0x0000002c00000c11 */ /* 0x000fea000f8e18ff */
[----:B------:R-:W-:Y:S05]  /*9850*/  @P0 VIADD R0, R0, 0xf0 ;  /* 0x000000f000000836 */ /* 0x000fea0000000000 */
[----:B------:R-:W-:Y:S04]  /*9860*/  @P0 PRMT R0, R71, 0x654, R0 ;  /* 0x0000065447000816 */ /* 0x000fe80000000000 */
[----:B------:R2:W-:Y:S03]  /*9870*/  @P0 SYNCS.ARRIVE.TRANS64.RED.A1T0 RZ, [R0+URZ], RZ ;  /* 0x000000ff00ff09a7 */ /* 0x0005e600081004ff */
.L_x_146:
[----:B------:R-:W-:Y:S01]  /*9880*/  R2UR UR5, R47 ;  /* 0x000000002f0572ca */ /* 0x000fe200000e0000 */
[----:B------:R-:W-:Y:S01]  /*9890*/  UISETP.NE.AND UP0, UPT, UR58, URZ, UPT ;  /* 0x000000ff3a00728c */ /* 0x000fe2000bf05270 */
[----:B------:R-:W-:Y:S01]  /*98a0*/  R2UR UR4, R48 ;  /* 0x00000000300472ca */ /* 0x000fe200000e0000 */
[----:B------:R-:W-:Y:S01]  /*98b0*/  UIADD3 UR49, UPT, UPT, UR49, 0x4, URZ ;  /* 0x0000000431317890 */ /* 0x000fe2000fffe0ff */
[C---:B------:R-:W-:Y:S01]  /*98c0*/  ISETP.NE.AND P0, PT, R22.reuse, 0x2, PT ;  /* 0x000000021600780c */ /* 0x040fe20003f05270 */
[----:B------:R-:W-:Y:S01]  /*98d0*/  UMOV UR48, UR59 ;  /* 0x0000003b00307c82 */ /* 0x000fe20008000000 */
[----:B------:R-:W-:Y:S02]  /*98e0*/  LOP3.LUT R51, R51, 0x1, RZ, 0x3c, !PT ;  /* 0x0000000133337812 */ /* 0x000fe400078e3cff */
[----:B--2---:R-:W-:Y:S02]  /*98f0*/  SEL R0, RZ, 0x1, P0 ;  /* 0x00000001ff007807 */ /* 0x004fe40000000000 */
[----:B------:R-:W-:Y:S02]  /*9900*/  SEL R22, R22, RZ, P0 ;  /* 0x000000ff16167207 */ /* 0x000fe40000000000 */
[----:B------:R-:W-:Y:S01]  /*9910*/  LOP3.LUT R52, R52, R0, RZ, 0x3c, !PT ;  /* 0x0000000034347212 */ /* 0x000fe200078e3cff */
[----:B------:R-:W-:Y:S02]  /*9920*/  UIADD3 UR19, UPT, UPT, UR36, UR5, URZ ;  /* 0x0000000524137290 */ /* 0x000fe4000fffe0ff */
[----:B------:R-:W-:Y:S01]  /*9930*/  UIADD3 UR45, UPT, UPT, UR37, UR4, URZ ;  /* 0x00000004252d7290 */ /* 0x000fe2000fffe0ff */
[----:B------:R-:W-:Y:S11]  /*9940*/  BRA.U UP0, `(.L_x_147) ;  /* 0xffffffc900e87547 */ /* 0x000ff6000b83ffff */
[----:B------:R-:W-:-:S13]  /*9950*/  R2UR UR4, R49 ;  /* 0x00000000310472ca */ /* 0x000fda00000e0000 */
[----:B------:R-:W-:-:S09]  /*9960*/  UISETP.NE.AND UP0, UPT, UR4, URZ, UPT ;  /* 0x000000ff0400728c */ /* 0x000fd2000bf05270 */
[----:B------:R-:W-:Y:S05]  /*9970*/  BRA.U !UP0, `(.L_x_148) ;  /* 0x0000000108487547 */ /* 0x000fea000b800000 */
[----:B------:R-:W2:Y:S02]  /*9980*/  LDCU.64 UR4, c[0x0][0x990] ;  /* 0x00013200ff0477ac */ /* 0x000ea40008000a00 */
[----:B--2---:R-:W-:-:S04]  /*9990*/  UISETP.NE.U32.AND UP0, UPT, UR4, URZ, UPT ;  /* 0x000000ff0400728c */ /* 0x004fc8000bf05070 */
[----:B------:R-:W-:-:S09]  /*99a0*/  UISETP.NE.AND.EX UP0, UPT, UR5, URZ, UPT, UP0 ;  /* 0x000000ff0500728c */ /* 0x000fd2000bf05300 */
[----:B------:R-:W-:Y:S05]  /*99b0*/  BRA.U UP0, `(.L_x_149) ;  /* 0x00000001000c7547 */ /* 0x000fea000b800000 */
[----:B------:R-:W-:-:S13]  /*99c0*/  FSETP.NEU.AND P0, PT, R27, RZ, PT ;  /* 0x000000ff1b00720b */ /* 0x000fda0003f0d000 */
[----:B------:R-:W-:Y:S05]  /*99d0*/  @!P0 EXIT ;  /* 0x000000000000894d */ /* 0x000fea0003800000 */
[----:B------:R-:W-:Y:S05]  /*99e0*/  BRA `(.L_x_148) ;  /* 0x00000000002c7947 */ /* 0x000fea0003800000 */
.L_x_149:
[----:B------:R-:W-:Y:S01]  /*99f0*/  ISETP.NE.AND P0, PT, R65, RZ, PT ;  /* 0x000000ff4100720c */ /* 0x000fe20003f05270 */
[----:B------:R-:W-:-:S12]  /*9a00*/  BSSY.RECONVERGENT B0, `(.L_x_148) ;  /* 0x0000009000007945 */ /* 0x000fd80003800200 */
[----:B------:R-:W-:Y:S05]  /*9a10*/  @P0 BRA `(.L_x_150) ;  /* 0x0000000000140947 */ /* 0x000fea0003800000 */
[----:B------:R-:W2:Y:S02]  /*9a20*/  LDCU.64 UR4, c[0x0][0x988] ;  /* 0x00013100ff0477ac */ /* 0x000ea40008000a00 */
[----:B--2---:R-:W-:-:S04]  /*9a30*/  ISETP.NE.U32.AND P0, PT, RZ, UR4, PT ;  /* 0x00000004ff007c0c */ /* 0x004fc8000bf05070 */
[----:B------:R-:W-:-:S13]  /*9a40*/  ISETP.NE.AND.EX P0, PT, RZ, UR5, PT, P0 ;  /* 0x00000005ff007c0c */ /* 0x000fda000bf05300 */
[----:B------:R-:W-:Y:S05]  /*9a50*/  @!P0 EXIT ;  /* 0x000000000000894d */ /* 0x000fea0003800000 */
[----:B------:R-:W-:Y:S05]  /*9a60*/  BRA `(.L_x_151) ;  /* 0x0000000000087947 */ /* 0x000fea0003800000 */
.L_x_150:
[----:B------:R-:W-:-:S13]  /*9a70*/  FSETP.NEU.AND P0, PT, R27, RZ, PT ;  /* 0x000000ff1b00720b */ /* 0x000fda0003f0d000 */
[----:B------:R-:W-:Y:S05]  /*9a80*/  @!P0 EXIT ;  /* 0x000000000000894d */ /* 0x000fea0003800000 */
.L_x_151:
[----:B------:R-:W-:Y:S05]  /*9a90*/  BSYNC.RECONVERGENT B0 ;  /* 0x0000000000007941 */ /* 0x000fea0003800200 */
.L_x_148:
[----:B------:R-:W2:Y:S01]  /*9aa0*/  S2UR UR5, SR_CgaCtaId ;  /* 0x00000000000579c3 */ /* 0x000ea20000008800 */
[----:B------:R-:W-:Y:S01]  /*9ab0*/  ULEA UR4, UR47, UR44, 0x3 ;  /* 0x0000002c2f047291 */ /* 0x000fe2000f8e18ff */
[----:B------:R-:W-:-:S04]  /*9ac0*/  DEPBAR.LE SB0, 0x0 ;  /* 0x000080000000791a */ /* 0x000fc80000000000 */
[----:B------:R-:W-:-:S04]  /*9ad0*/  UIADD3 UR4, UPT, UPT, UR4, 0xf0, URZ ;  /* 0x000000f004047890 */ /* 0x000fc8000fffe0ff */
[----:B--2---:R-:W-:-:S09]  /*9ae0*/  UPRMT UR4, UR5, 0x654, UR4 ;  /* 0x0000065405047896 */ /* 0x004fd20008000004 */
[----:B------:R-:W-:Y:S01]  /*9af0*/  SYNCS.ARRIVE.TRANS64.RED.A1T0 RZ, [UR4], RZ ;  /* 0x000000ffffff79a7 */ /* 0x000fe20008100404 */
[----:B------:R-:W-:Y:S05]  /*9b00*/  EXIT ;  /* 0x000000000000794d */ /* 0x000fea0003800000 */
.L_x_25:
[----:B------:R-:W-:Y:S07]  /*9b10*/  MOV R0, UR9 ;  /* 0x0000000900007c02 */ /* 0x000fee0008000f00 */
.L_x_152:
[----:B--2---:R2:W3:Y:S02]  /*9b20*/  SYNCS.PHASECHK.TRANS64.TRYWAIT P0, [R0+URZ+0x68], R4 ;  /* 0x00006804000075a7 */ /* 0x0044e400080011ff */
[----:B---3--:R-:W-:Y:S05]  /*9b30*/  @!P0 NANOSLEEP.SYNCS 0x989680 ;  /* 0x009896800000895d */ /* 0x008fea0003900000 */
[----:B------:R-:W3:Y:S02]  /*9b40*/  @!P0 SYNCS.PHASECHK.TRANS64 P0, [R0+URZ+0x68], R4 ;  /* 0x00006804000085a7 */ /* 0x000ee400080010ff */
[----:B---3--:R-:W-:Y:S05]  /*9b50*/  @!P0 BRA `(.L_x_152) ;  /* 0xfffffffc00f08947 */ /* 0x008fea000383ffff */
[----:B------:R-:W-:Y:S05]  /*9b60*/  BRA `(.L_x_24) ;  /* 0xffffff80006c7947 */ /* 0x000fea000383ffff */
.L_x_32:
[----:B------:R-:W-:Y:S07]  /*9b70*/  MOV R0, UR9 ;  /* 0x0000000900007c02 */ /* 0x000fee0008000f00 */
.L_x_153:
[----:B-1----:R1:W2:Y:S02]  /*9b80*/  SYNCS.PHASECHK.TRANS64.TRYWAIT P0, [R0+URZ+0x68], R4 ;  /* 0x00006804000075a7 */ /* 0x0022a400080011ff */
[----:B--2---:R-:W-:Y:S05]  /*9b90*/  @!P0 NANOSLEEP.SYNCS 0x989680 ;  /* 0x009896800000895d */ /* 0x004fea0003900000 */
[----:B------:R-:W2:Y:S02]  /*9ba0*/  @!P0 SYNCS.PHASECHK.TRANS64 P0, [R0+URZ+0x68], R4 ;  /* 0x00006804000085a7 */ /* 0x000ea400080010ff */
[----:B--2---:R-:W-:Y:S05]  /*9bb0*/  @!P0 BRA `(.L_x_153) ;  /* 0xfffffffc00f08947 */ /* 0x004fea000383ffff */
[----:B------:R-:W-:Y:S05]  /*9bc0*/  BRA `(.L_x_31) ;  /* 0xffffff88000c7947 */ /* 0x000fea000383ffff */
.L_x_37:
[----:B-1----:R-:W-:-:S07]  /*9bd0*/  MOV R0, UR36 ;  /* 0x0000002400007c02 */ /* 0x002fce0008000f00 */
.L_x_154:
[----:B-1----:R1:W2:Y:S02]  /*9be0*/  SYNCS.PHASECHK.TRANS64.TRYWAIT P0, [R0+URZ+0x120], R3 ;  /* 0x00012003000075a7 */ /* 0x0022a400080011ff */
[----:B--2---:R-:W-:Y:S05]  /*9bf0*/  @!P0 NANOSLEEP.SYNCS 0x989680 ;  /* 0x009896800000895d */ /* 0x004fea0003900000 */
[----:B------:R-:W2:Y:S02]  /*9c00*/  @!P0 SYNCS.PHASECHK.TRANS64 P0, [R0+URZ+0x120], R3 ;  /* 0x00012003000085a7 */ /* 0x000ea400080010ff */
[----:B--2---:R-:W-:Y:S05]  /*9c10*/  @!P0 BRA `(.L_x_154) ;  /* 0xfffffffc00f08947 */ /* 0x004fea000383ffff */
[----:B------:R-:W-:Y:S05]  /*9c20*/  BRA `(.L_x_155) ;  /* 0xffffff8800ec7947 */ /* 0x000fea000383ffff */
.L_x_41:
[----:B------:R-:W-:-:S07]  /*9c30*/  MOV R0, UR4 ;  /* 0x0000000400007c02 */ /* 0x000fce0008000f00 */
.L_x_156:
[----:B-1----:R1:W2:Y:S02]  /*9c40*/  SYNCS.PHASECHK.TRANS64.TRYWAIT P0, [R0+URZ], R2 ;  /* 0x00000002000075a7 */ /* 0x0022a400080011ff */
[----:B--2---:R-:W-:Y:S05]  /*9c50*/  @!P0 NANOSLEEP.SYNCS 0x989680 ;  /* 0x009896800000895d */ /* 0x004fea0003900000 */
[----:B------:R-:W2:Y:S02]  /*9c60*/  @!P0 SYNCS.PHASECHK.TRANS64 P0, [R0+URZ], R2 ;  /* 0x00000002000085a7 */ /* 0x000ea400080010ff */
[----:B--2---:R-:W-:Y:S05]  /*9c70*/  @!P0 BRA `(.L_x_156) ;  /* 0xfffffffc00f08947 */ /* 0x004fea000383ffff */
[----:B------:R-:W-:Y:S05]  /*9c80*/  BRA `(.L_x_157) ;  /* 0xffffff9000847947 */ /* 0x000fea000383ffff */
.L_x_42:
[----:B------:R-:W-:-:S07]  /*9c90*/  MOV R0, UR5 ;  /* 0x0000000500007c02 */ /* 0x000fce0008000f00 */
.L_x_158:
[----:B-1----:R1:W2:Y:S02]  /*9ca0*/  SYNCS.PHASECHK.TRANS64.TRYWAIT P0, [R0+URZ], R2 ;  /* 0x00000002000075a7 */ /* 0x0022a400080011ff */
[----:B--2---:R-:W-:Y:S05]  /*9cb0*/  @!P0 NANOSLEEP.SYNCS 0x989680 ;  /* 0x009896800000895d */ /* 0x004fea0003900000 */
[----:B------:R-:W2:Y:S02]  /*9cc0*/  @!P0 SYNCS.PHASECHK.TRANS64 P0, [R0+URZ], R2 ;  /* 0x00000002000085a7 */ /* 0x000ea400080010ff */
[----:B--2---:R-:W-:Y:S05]  /*9cd0*/  @!P0 BRA `(.L_x_158) ;  /* 0xfffffffc00f08947 */ /* 0x004fea000383ffff */
[----:B------:R-:W-:Y:S05]  /*9ce0*/  BRA `(.L_x_159) ;  /* 0xffffff9000947947 */ /* 0x000fea000383ffff */
.L_x_43:
[----:B------:R-:W-:-:S07]  /*9cf0*/  MOV R0, UR5 ;  /* 0x0000000500007c02 */ /* 0x000fce0008000f00 */
.L_x_160:
[----:B-1----:R1:W2:Y:S02]  /*9d00*/  SYNCS.PHASECHK.TRANS64.TRYWAIT P0, [R0+URZ], R2 ;  /* 0x00000002000075a7 */ /* 0x0022a400080011ff */
[----:B--2---:R-:W-:Y:S05]  /*9d10*/  @!P0 NANOSLEEP.SYNCS 0x989680 ;  /* 0x009896800000895d */ /* 0x004fea0003900000 */
[----:B------:R-:W2:Y:S02]  /*9d20*/  @!P0 SYNCS.PHASECHK.TRANS64 P0, [R0+URZ], R2 ;  /* 0x00000002000085a7 */ /* 0x000ea400080010ff */
[----:B--2---:R-:W-:Y:S05]  /*9d30*/  @!P0 BRA `(.L_x_160) ;  /* 0xfffffffc00f08947 */ /* 0x004fea000383ffff */
[----:B------:R-:W-:Y:S05]  /*9d40*/  BRA `(.L_x_161) ;  /* 0xffffff9000a47947 */ /* 0x000fea000383ffff */
.L_x_44:
[----:B------:R-:W-:-:S07]  /*9d50*/  MOV R0, UR5 ;  /* 0x0000000500007c02 */ /* 0x000fce0008000f00 */
.L_x_162:
[----:B-1----:R1:W2:Y:S02]  /*9d60*/  SYNCS.PHASECHK.TRANS64.TRYWAIT P0, [R0+URZ], R2 ;  /* 0x00000002000075a7 */ /* 0x0022a400080011ff */
[----:B--2---:R-:W-:Y:S05]  /*9d70*/  @!P0 NANOSLEEP.SYNCS 0x989680 ;  /* 0x009896800000895d */ /* 0x004fea0003900000 */
[----:B------:R-:W2:Y:S02]  /*9d80*/  @!P0 SYNCS.PHASECHK.TRANS64 P0, [R0+URZ], R2 ;  /* 0x00000002000085a7 */ /* 0x000ea400080010ff */
[----:B--2---:R-:W-:Y:S05]  /*9d90*/  @!P0 BRA `(.L_x_162) ;  /* 0xfffffffc00f08947 */ /* 0x004fea000383ffff */
[----:B------:R-:W-:Y:S05]  /*9da0*/  BRA `(.L_x_163) ;  /* 0xffffff9000b47947 */ /* 0x000fea000383ffff */
.L_x_45:
[----:B------:R-:W-:-:S07]  /*9db0*/  MOV R0, UR5 ;  /* 0x0000000500007c02 */ /* 0x000fce0008000f00 */
.L_x_164:
[----:B-1----:R1:W2:Y:S02]  /*9dc0*/  SYNCS.PHASECHK.TRANS64.TRYWAIT P0, [R0+URZ], R2 ;  /* 0x00000002000075a7 */ /* 0x0022a400080011ff */
[----:B--2---:R-:W-:Y:S05]  /*9dd0*/  @!P0 NANOSLEEP.SYNCS 0x989680 ;  /* 0x009896800000895d */ /* 0x004fea0003900000 */
[----:B------:R-:W2:Y:S02]  /*9de0*/  @!P0 SYNCS.PHASECHK.TRANS64 P0, [R0+URZ], R2 ;  /* 0x00000002000085a7 */ /* 0x000ea400080010ff */
[----:B--2---:R-:W-:Y:S05]  /*9df0*/  @!P0 BRA `(.L_x_164) ;  /* 0xfffffffc00f08947 */ /* 0x004fea000383ffff */
[----:B------:R-:W-:Y:S05]  /*9e00*/  BRA `(.L_x_165) ;  /* 0xffffff9000c47947 */ /* 0x000fea000383ffff */
.L_x_46:
[----:B------:R-:W-:-:S07]  /*9e10*/  MOV R0, UR5 ;  /* 0x0000000500007c02 */ /* 0x000fce0008000f00 */
.L_x_166:
[----:B-1----:R1:W2:Y:S02]  /*9e20*/  SYNCS.PHASECHK.TRANS64.TRYWAIT P0, [R0+URZ], R2 ;  /* 0x00000002000075a7 */ /* 0x0022a400080011ff */
[----:B--2---:R-:W-:Y:S05]  /*9e30*/  @!P0 NANOSLEEP.SYNCS 0x989680 ;  /* 0x009896800000895d */ /* 0x004fea0003900000 */
[----:B------:R-:W2:Y:S02]  /*9e40*/  @!P0 SYNCS.PHASECHK.TRANS64 P0, [R0+URZ], R2 ;  /* 0x00000002000085a7 */ /* 0x000ea400080010ff */
[----:B--2---:R-:W-:Y:S05]  /*9e50*/  @!P0 BRA `(.L_x_166) ;  /* 0xfffffffc00f08947 */ /* 0x004fea000383ffff */
[----:B------:R-:W-:Y:S05]  /*9e60*/  BRA `(.L_x_167) ;  /* 0xffffff9000d47947 */ /* 0x000fea000383ffff */
.L_x_47:
[----:B------:R-:W-:-:S07]  /*9e70*/  MOV R0, UR5 ;  /* 0x0000000500007c02 */ /* 0x000fce0008000f00 */
.L_x_168:
[----:B-1----:R1:W2:Y:S02]  /*9e80*/  SYNCS.PHASECHK.TRANS64.TRYWAIT P0, [R0+URZ], R2 ;  /* 0x00000002000075a7 */ /* 0x0022a400080011ff */
[----:B--2---:R-:W-:Y:S05]  /*9e90*/  @!P0 NANOSLEEP.SYNCS 0x989680 ;  /* 0x009896800000895d */ /* 0x004fea0003900000 */
[----:B------:R-:W2:Y:S02]  /*9ea0*/  @!P0 SYNCS.PHASECHK.TRANS64 P0, [R0+URZ], R2 ;  /* 0x00000002000085a7 */ /* 0x000ea400080010ff */
[----:B--2---:R-:W-:Y:S05]  /*9eb0*/  @!P0 BRA `(.L_x_168) ;  /* 0xfffffffc00f08947 */ /* 0x004fea000383ffff */
[----:B------:R-:W-:Y:S05]  /*9ec0*/  BRA `(.L_x_169) ;  /* 0xffffff9000e47947 */ /* 0x000fea000383ffff */
.L_x_48:
[----:B------:R-:W-:-:S07]  /*9ed0*/  MOV R0, UR5 ;  /* 0x0000000500007c02 */ /* 0x000fce0008000f00 */
.L_x_170:
[----:B-1----:R1:W2:Y:S02]  /*9ee0*/  SYNCS.PHASECHK.TRANS64.TRYWAIT P0, [R0+URZ], R2 ;  /* 0x00000002000075a7 */ /* 0x0022a400080011ff */
[----:B--2---:R-:W-:Y:S05]  /*9ef0*/  @!P0 NANOSLEEP.SYNCS 0x989680 ;  /* 0x009896800000895d */ /* 0x004fea0003900000 */
[----:B------:R-:W2:Y:S02]  /*9f00*/  @!P0 SYNCS.PHASECHK.TRANS64 P0, [R0+URZ], R2 ;  /* 0x00000002000085a7 */ /* 0x000ea400080010ff */
[----:B--2---:R-:W-:Y:S05]  /*9f10*/  @!P0 BRA `(.L_x_170) ;  /* 0xfffffffc00f08947 */ /* 0x004fea000383ffff */
[----:B------:R-:W-:Y:S05]  /*9f20*/  BRA `(.L_x_171) ;  /* 0xffffff9000f47947 */ /* 0x000fea000383ffff */
.L_x_49:
[----:B------:R-:W-:-:S07]  /*9f30*/  MOV R0, UR5 ;  /* 0x0000000500007c02 */ /* 0x000fce0008000f00 */
.L_x_172:
[----:B-1----:R1:W2:Y:S02]  /*9f40*/  SYNCS.PHASECHK.TRANS64.TRYWAIT P0, [R0+URZ], R2 ;  /* 0x00000002000075a7 */ /* 0x0022a400080011ff */
[----:B--2---:R-:W-:Y:S05]  /*9f50*/  @!P0 NANOSLEEP.SYNCS 0x989680 ;  /* 0x009896800000895d */ /* 0x004fea0003900000 */
[----:B------:R-:W2:Y:S02]  /*9f60*/  @!P0 SYNCS.PHASECHK.TRANS64 P0, [R0+URZ], R2 ;  /* 0x00000002000085a7 */ /* 0x000ea400080010ff */
[----:B--2---:R-:W-:Y:S05]  /*9f70*/  @!P0 BRA `(.L_x_172) ;  /* 0xfffffffc00f08947 */ /* 0x004fea000383ffff */
[----:B------:R-:W-:Y:S05]  /*9f80*/  BRA `(.L_x_173) ;  /* 0xffffff9400047947 */ /* 0x000fea000383ffff */
.L_x_50:
[----:B------:R-:W-:-:S07]  /*9f90*/  MOV R0, UR5 ;  /* 0x0000000500007c02 */ /* 0x000fce0008000f00 */
.L_x_174:
[----:B-1----:R1:W2:Y:S02]  /*9fa0*/  SYNCS.PHASECHK.TRANS64.TRYWAIT P0, [R0+URZ], R2 ;  /* 0x00000002000075a7 */ /* 0x0022a400080011ff */
[----:B--2---:R-:W-:Y:S05]  /*9fb0*/  @!P0 NANOSLEEP.SYNCS 0x989680 ;  /* 0x009896800000895d */ /* 0x004fea0003900000 */
[----:B------:R-:W2:Y:S02]  /*9fc0*/  @!P0 SYNCS.PHASECHK.TRANS64 P0, [R0+URZ], R2 ;  /* 0x00000002000085a7 */ /* 0x000ea400080010ff */
[----:B--2---:R-:W-:Y:S05]  /*9fd0*/  @!P0 BRA `(.L_x_174) ;  /* 0xfffffffc00f08947 */ /* 0x004fea000383ffff */
[----:B------:R-:W-:Y:S05]  /*9fe0*/  BRA `(.L_x_175) ;  /* 0xffffff9400147947 */ /* 0x000fea000383ffff */
.L_x_51:
[----:B------:R-:W-:-:S07]  /*9ff0*/  MOV R0, UR5 ;  /* 0x0000000500007c02 */ /* 0x000fce0008000f00 */
.L_x_176:
[----:B-1----:R1:W2:Y:S02]  /*a000*/  SYNCS.PHASECHK.TRANS64.TRYWAIT P0, [R0+URZ], R2 ;  /* 0x00000002000075a7 */ /* 0x0022a400080011ff */
[----:B--2---:R-:W-:Y:S05]  /*a010*/  @!P0 NANOSLEEP.SYNCS 0x989680 ;  /* 0x009896800000895d */ /* 0x004fea0003900000 */
[----:B------:R-:W2:Y:S02]  /*a020*/  @!P0 SYNCS.PHASECHK.TRANS64 P0, [R0+URZ], R2 ;  /* 0x00000002000085a7 */ /* 0x000ea400080010ff */
[----:B--2---:R-:W-:Y:S05]  /*a030*/  @!P0 BRA `(.L_x_176) ;  /* 0xfffffffc00f08947 */ /* 0x004fea000383ffff */
[----:B------:R-:W-:Y:S05]  /*a040*/  BRA `(.L_x_177) ;  /* 0xffffff9400247947 */ /* 0x000fea000383ffff */
.L_x_52:
[----:B------:R-:W-:-:S07]  /*a050*/  MOV R0, UR5 ;  /* 0x0000000500007c02 */ /* 0x000fce0008000f00 */
.L_x_178:
[----:B-1----:R1:W2:Y:S02]  /*a060*/  SYNCS.PHASECHK.TRANS64.TRYWAIT P0, [R0+URZ], R2 ;  /* 0x00000002000075a7 */ /* 0x0022a400080011ff */
[----:B--2---:R-:W-:Y:S05]  /*a070*/  @!P0 NANOSLEEP.SYNCS 0x989680 ;  /* 0x009896800000895d */ /* 0x004fea0003900000 */
[----:B------:R-:W2:Y:S02]  /*a080*/  @!P0 SYNCS.PHASECHK.TRANS64 P0, [R0+URZ], R2 ;  /* 0x00000002000085a7 */ /* 0x000ea400080010ff */
[----:B--2---:R-:W-:Y:S05]  /*a090*/  @!P0 BRA `(.L_x_178) ;  /* 0xfffffffc00f08947 */ /* 0x004fea000383ffff */
[----:B------:R-:W-:Y:S05]  /*a0a0*/  BRA `(.L_x_179) ;  /* 0xffffff9400347947 */ /* 0x000fea000383ffff */
.L_x_55:
[----:B------:R-:W-:-:S07]  /*a0b0*/  MOV R4, UR4 ;  /* 0x0000000400047c02 */ /* 0x000fce0008000f00 */
.L_x_180:
[----:B--2---:R2:W3:Y:S02]  /*a0c0*/  SYNCS.PHASECHK.TRANS64.TRYWAIT P1, [R4+URZ+0x128], R6 ;  /* 0x00012806040075a7 */ /* 0x0044e400080211ff */
[----:B---3--:R-:W-:Y:S05]  /*a0d0*/  @!P1 NANOSLEEP.SYNCS 0x989680 ;  /* 0x009896800000995d */ /* 0x008fea0003900000 */
[----:B------:R-:W3:Y:S02]  /*a0e0*/  @!P1 SYNCS.PHASECHK.TRANS64 P1, [R4+URZ+0x128], R6 ;  /* 0x00012806040095a7 */ /* 0x000ee400080210ff */
[----:B---3--:R-:W-:Y:S05]  /*a0f0*/  @!P1 BRA `(.L_x_180) ;  /* 0xfffffffc00f09947 */ /* 0x008fea000383ffff */
[----:B------:R-:W-:Y:S05]  /*a100*/  BRA `(.L_x_181) ;  /* 0xffffff9400a47947 */ /* 0x000fea000383ffff */
.L_x_56:
[----:B--2---:R-:W-:-:S07]  /*a110*/  MOV R4, UR4 ;  /* 0x0000000400047c02 */ /* 0x004fce0008000f00 */
.L_x_182:
[----:B--2---:R2:W3:Y:S02]  /*a120*/  SYNCS.PHASECHK.TRANS64.TRYWAIT P1, [R4+URZ+0x120], R5 ;  /* 0x00012005040075a7 */ /* 0x0044e400080211ff */
[----:B---3--:R-:W-:Y:S05]  /*a130*/  @!P1 NANOSLEEP.SYNCS 0x989680 ;  /* 0x009896800000995d */ /* 0x008fea0003900000 */
[----:B------:R-:W3:Y:S02]  /*a140*/  @!P1 SYNCS.PHASECHK.TRANS64 P1, [R4+URZ+0x120], R5 ;  /* 0x00012005040095a7 */ /* 0x000ee400080210ff */
[----:B---3--:R-:W-:Y:S05]  /*a150*/  @!P1 BRA `(.L_x_182) ;  /* 0xfffffffc00f09947 */ /* 0x008fea000383ffff */
[----:B------:R-:W-:Y:S05]  /*a160*/  BRA `(.L_x_183) ;  /* 0xffffff9400ac7947 */ /* 0x000fea000383ffff */
.L_x_66:
[----:B--2---:R-:W-:-:S04]  /*a170*/  MOV R5, UR5 ;  /* 0x0000000500057c02 */ /* 0x004fc80008000f00 */
[----:B------:R2:W3:Y:S03]  /*a180*/  SYNCS.PHASECHK.TRANS64.TRYWAIT P0, [R5+URZ+0x8], R6 ;  /* 0x00000806050075a7 */ /* 0x0004e600080011ff */
[----:B---3--:R-:W-:Y:S05]  /*a190*/  @!P0 NANOSLEEP.SYNCS 0x989680 ;  /* 0x009896800000895d */ /* 0x008fea0003900000 */
[----:B------:R-:W3:Y:S02]  /*a1a0*/  @!P0 SYNCS.PHASECHK.TRANS64 P0, [R5+URZ+0x8], R6 ;  /* 0x00000806050085a7 */ /* 0x000ee400080010ff */
[----:B---3--:R-:W-:Y:S05]  /*a1b0*/  @!P0 BRA `(.L_x_66) ;  /* 0xfffffffc00ec8947 */ /* 0x008fea000383ffff */
[----:B------:R-:W-:Y:S05]  /*a1c0*/  BRA `(.L_x_65) ;  /* 0xffffff9800787947 */ /* 0x000fea000383ffff */
.L_x_68:
[----:B------:R-:W-:Y:S01]  /*a1d0*/  BSSY B0, `(.L_x_184) ;  /* 0x0000006000007945 */ /* 0x000fe20003800000 */
[----:B------:R-:W-:-:S07]  /*a1e0*/  MOV R15, 0xffffffff ;  /* 0xffffffff000f7802 */ /* 0x000fce0000000f00 */
[----:B-12--5:R-:W-:Y:S05]  /*a1f0*/  WARPSYNC.COLLECTIVE R15, `(.L_x_185) ;  /* 0x000000000f0c7348 */ /* 0x026fea0003c00000 */
[----:B------:R-:W-:Y:S02]  /*a200*/  ELECT P6, UR79, PT ;  /* 0x00000000004f782f */ /* 0x000fe400038c0000 */
[----:B------:R-:W-:Y:S01]  /*a210*/  MOV R14, UR79 ;  /* 0x0000004f000e7c02 */ /* 0x000fe20008000f00 */
[----:B-12--5:R-:W-:Y:S10]  /*a220*/  ENDCOLLECTIVE ;  /* 0x000000000000791b */ /* 0x026ff40003800000 */
.L_x_185:
[----:B------:R-:W-:Y:S05]  /*a230*/  BSYNC B0 ;  /* 0x0000000000007941 */ /* 0x000fea0003800000 */
.L_x_184:
[----:B------:R-:W-:Y:S05]  /*a240*/  BRA `(.L_x_186) ;  /* 0xffffff9800a87947 */ /* 0x000fea000383ffff */
.L_x_70:
[----:B--2---:R-:W-:-:S04]  /*a250*/  MOV R3, UR5 ;  /* 0x0000000500037c02 */ /* 0x004fc80008000f00 */
[----:B------:R2:W3:Y:S03]  /*a260*/  SYNCS.PHASECHK.TRANS64.TRYWAIT P0, [R3+URZ+0x8], R4 ;  /* 0x00000804030075a7 */ /* 0x0004e600080011ff */
[----:B---3--:R-:W-:Y:S05]  /*a270*/  @!P0 NANOSLEEP.SYNCS 0x989680 ;  /* 0x009896800000895d */ /* 0x008fea0003900000 */
[----:B------:R-:W3:Y:S02]  /*a280*/  @!P0 SYNCS.PHASECHK.TRANS64 P0, [R3+URZ+0x8], R4 ;  /* 0x00000804030085a7 */ /* 0x000ee400080010ff */
[----:B---3--:R-:W-:Y:S05]  /*a290*/  @!P0 BRA `(.L_x_70) ;  /* 0xfffffffc00ec8947 */ /* 0x008fea000383ffff */
[----:B------:R-:W-:Y:S05]  /*a2a0*/  BRA `(.L_x_69) ;  /* 0xffffff9800ac7947 */ /* 0x000fea000383ffff */
.L_x_71:
[----:B------:R-:W-:-:S07]  /*a2b0*/  MOV R4, UR20 ;  /* 0x0000001400047c02 */ /* 0x000fce0008000f00 */
.L_x_187:
[----:B-1----:R1:W2:Y:S02]  /*a2c0*/  SYNCS.PHASECHK.TRANS64.TRYWAIT P0, [R4+URZ+0x120], R5 ;  /* 0x00012005040075a7 */ /* 0x0022a400080011ff */
[----:B--2---:R-:W-:Y:S05]  /*a2d0*/  @!P0 NANOSLEEP.SYNCS 0x989680 ;  /* 0x009896800000895d */ /* 0x004fea0003900000 */
[----:B------:R-:W2:Y:S02]  /*a2e0*/  @!P0 SYNCS.PHASECHK.TRANS64 P0, [R4+URZ+0x120], R5 ;  /* 0x00012005040085a7 */ /* 0x000ea400080010ff */
[----:B--2---:R-:W-:Y:S05]  /*a2f0*/  @!P0 BRA `(.L_x_187) ;  /* 0xfffffffc00f08947 */ /* 0x004fea000383ffff */
[----:B------:R-:W-:Y:S05]  /*a300*/  BRA `(.L_x_188) ;  /* 0xffffff9c00ac7947 */ /* 0x000fea000383ffff */
.L_x_73:
[----:B------:R-:W-:-:S07]  /*a310*/  MOV R4, UR25 ;  /* 0x0000001900047c02 */ /* 0x000fce0008000f00 */
.L_x_189:
[----:B-1----:R1:W2:Y:S02]  /*a320*/  SYNCS.PHASECHK.TRANS64.TRYWAIT P0, [R4+URZ+0x140], R5 ;  /* 0x00014005040075a7 */ /* 0x0022a400080011ff */
[----:B--2---:R-:W-:Y:S05]  /*a330*/  @!P0 NANOSLEEP.SYNCS 0x989680 ;  /* 0x009896800000895d */ /* 0x004fea0003900000 */
[----:B------:R-:W2:Y:S02]  /*a340*/  @!P0 SYNCS.PHASECHK.TRANS64 P0, [R4+URZ+0x140], R5 ;  /* 0x00014005040085a7 */ /* 0x000ea400080010ff */
[----:B--2---:R-:W-:Y:S05]  /*a350*/  @!P0 BRA `(.L_x_189) ;  /* 0xfffffffc00f08947 */ /* 0x004fea000383ffff */
[----:B------:R-:W-:Y:S05]  /*a360*/  BRA `(.L_x_72) ;  /* 0xffffff9c00cc7947 */ /* 0x000fea000383ffff */
.L_x_77:
[----:B-1----:R-:W-:Y:S07]  /*a370*/  MOV R4, UR18 ;  /* 0x0000001200047c02 */ /* 0x002fee0008000f00 */
.L_x_190:
[----:B-1----:R1:W2:Y:S02]  /*a380*/  SYNCS.PHASECHK.TRANS64.TRYWAIT P0, [R4+URZ], R6 ;  /* 0x00000006040075a7 */ /* 0x0022a400080011ff */
[----:B--2---:R-:W-:Y:S05]  /*a390*/  @!P0 NANOSLEEP.SYNCS 0x989680 ;  /* 0x009896800000895d */ /* 0x004fea0003900000 */
[----:B------:R-:W2:Y:S02]  /*a3a0*/  @!P0 SYNCS.PHASECHK.TRANS64 P0, [R4+URZ], R6 ;  /* 0x00000006040085a7 */ /* 0x000ea400080010ff */
[----:B--2---:R-:W-:Y:S05]  /*a3b0*/  @!P0 BRA `(.L_x_190) ;  /* 0xfffffffc00f08947 */ /* 0x004fea000383ffff */
[----:B------:R-:W-:Y:S05]  /*a3c0*/  BRA `(.L_x_76) ;  /* 0xffffff9c00f07947 */ /* 0x000fea000383ffff */
.L_x_81:
[----:B--2---:R-:W-:-:S07]  /*a3d0*/  MOV R0, UR4 ;  /* 0x0000000400007c02 */ /* 0x004fce0008000f00 */
.L_x_191:
[----:B--2---:R2:W3:Y:S02]  /*a3e0*/  SYNCS.PHASECHK.TRANS64.TRYWAIT P0, [R0+URZ], R2 ;  /* 0x00000002000075a7 */ /* 0x0044e400080011ff */
[----:B---3--:R-:W-:Y:S05]  /*a3f0*/  @!P0 NANOSLEEP.SYNCS 0x989680 ;  /* 0x009896800000895d */ /* 0x008fea0003900000 */
[----:B------:R-:W3:Y:S02]  /*a400*/  @!P0 SYNCS.PHASECHK.TRANS64 P0, [R0+URZ], R2 ;  /* 0x00000002000085a7 */ /* 0x000ee400080010ff */
[----:B---3--:R-:W-:Y:S05]  /*a410*/  @!P0 BRA `(.L_x_191) ;  /* 0xfffffffc00f08947 */ /* 0x008fea000383ffff */
[----:B------:R-:W-:Y:S05]  /*a420*/  BRA `(.L_x_192) ;  /* 0xffffffa000f87947 */ /* 0x000fea000383ffff */
.L_x_84:
[----:B------:R-:W-:-:S07]  /*a430*/  MOV R0, UR20 ;  /* 0x0000001400007c02 */ /* 0x000fce0008000f00 */
.L_x_193:
[----:B--2---:R2:W3:Y:S02]  /*a440*/  SYNCS.PHASECHK.TRANS64.TRYWAIT P1, [R0+URZ+0x150], R2 ;  /* 0x00015002000075a7 */ /* 0x0044e400080211ff */
[----:B---3--:R-:W-:Y:S05]  /*a450*/  @!P1 NANOSLEEP.SYNCS 0x989680 ;  /* 0x009896800000995d */ /* 0x008fea0003900000 */
[----:B------:R-:W3:Y:S02]  /*a460*/  @!P1 SYNCS.PHASECHK.TRANS64 P1, [R0+URZ+0x150], R2 ;  /* 0x00015002000095a7 */ /* 0x000ee400080210ff */
[----:B---3--:R-:W-:Y:S05]  /*a470*/  @!P1 BRA `(.L_x_193) ;  /* 0xfffffffc00f09947 */ /* 0x008fea000383ffff */
[----:B------:R-:W-:Y:S05]  /*a480*/  BRA `(.L_x_194) ;  /* 0xffffffa400447947 */ /* 0x000fea000383ffff */
.L_x_89:
[----:B------:R-:W-:Y:S07]  /*a490*/  MOV R0, UR42 ;  /* 0x0000002a00007c02 */ /* 0x000fee0008000f00 */
.L_x_195:
[----:B-1----:R1:W2:Y:S02]  /*a4a0*/  SYNCS.PHASECHK.TRANS64.TRYWAIT P0, [R0+URZ+0x120], R2 ;  /* 0x00012002000075a7 */ /* 0x0022a400080011ff */
[----:B--2---:R-:W-:Y:S05]  /*a4b0*/  @!P0 NANOSLEEP.SYNCS 0x989680 ;  /* 0x009896800000895d */ /* 0x004fea0003900000 */
[----:B------:R-:W2:Y:S02]  /*a4c0*/  @!P0 SYNCS.PHASECHK.TRANS64 P0, [R0+URZ+0x120], R2 ;  /* 0x00012002000085a7 */ /* 0x000ea400080010ff */
[----:B--2---:R-:W-:Y:S05]  /*a4d0*/  @!P0 BRA `(.L_x_195) ;  /* 0xfffffffc00f08947 */ /* 0x004fea000383ffff */
[----:B------:R-:W-:Y:S05]  /*a4e0*/  BRA `(.L_x_196) ;  /* 0xffffffa800a07947 */ /* 0x000fea000383ffff */
.L_x_92:
[----:B------:R-:W-:Y:S07]  /*a4f0*/  MOV R0, UR42 ;  /* 0x0000002a00007c02 */ /* 0x000fee0008000f00 */
.L_x_197:
[----:B-1----:R1:W2:Y:S02]  /*a500*/  SYNCS.PHASECHK.TRANS64.TRYWAIT P2, [R0+URZ+0x118], R2 ;  /* 0x00011802000075a7 */ /* 0x0022a400080411ff */
[----:B--2---:R-:W-:Y:S05]  /*a510*/  @!P2 NANOSLEEP.SYNCS 0x989680 ;  /* 0x009896800000a95d */ /* 0x004fea0003900000 */
[----:B------:R-:W2:Y:S02]  /*a520*/  @!P2 SYNCS.PHASECHK.TRANS64 P2, [R0+URZ+0x118], R2 ;  /* 0x000118020000a5a7 */ /* 0x000ea400080410ff */
[----:B--2---:R-:W-:Y:S05]  /*a530*/  @!P2 BRA `(.L_x_197) ;  /* 0xfffffffc00f0a947 */ /* 0x004fea000383ffff */
[----:B------:R-:W-:Y:S05]  /*a540*/  BRA `(.L_x_91) ;  /* 0xffffffb000047947 */ /* 0x000fea000383ffff */
.L_x_95:
[----:B------:R-:W-:Y:S07]  /*a550*/  MOV R2, UR42 ;  /* 0x0000002a00027c02 */ /* 0x000fee0008000f00 */
.L_x_198:
[----:B-1----:R1:W2:Y:S02]  /*a560*/  SYNCS.PHASECHK.TRANS64.TRYWAIT P1, [R2+URZ+0xf0], R8 ;  /* 0x0000f008020075a7 */ /* 0x0022a400080211ff */
[----:B--2---:R-:W-:Y:S05]  /*a570*/  @!P1 NANOSLEEP.SYNCS 0x989680 ;  /* 0x009896800000995d */ /* 0x004fea0003900000 */
[----:B------:R-:W2:Y:S02]  /*a580*/  @!P1 SYNCS.PHASECHK.TRANS64 P1, [R2+URZ+0xf0], R8 ;  /* 0x0000f008020095a7 */ /* 0x000ea400080210ff */
[----:B--2---:R-:W-:Y:S05]  /*a590*/  @!P1 BRA `(.L_x_198) ;  /* 0xfffffffc00f09947 */ /* 0x004fea000383ffff */
[----:B------:R-:W-:Y:S05]  /*a5a0*/  BRA `(.L_x_199) ;  /* 0xffffffb000b87947 */ /* 0x000fea000383ffff */
.L_x_96:
[----:B------:R-:W-:Y:S07]  /*a5b0*/  MOV R2, UR42 ;  /* 0x0000002a00027c02 */ /* 0x000fee0008000f00 */
.L_x_200:
[----:B-1----:R1:W2:Y:S02]  /*a5c0*/  SYNCS.PHASECHK.TRANS64.TRYWAIT P1, [R2+URZ+0xf8], R8 ;  /* 0x0000f808020075a7 */ /* 0x0022a400080211ff */
[----:B--2---:R-:W-:Y:S05]  /*a5d0*/  @!P1 NANOSLEEP.SYNCS 0x989680 ;  /* 0x009896800000995d */ /* 0x004fea0003900000 */
[----:B------:R-:W2:Y:S02]  /*a5e0*/  @!P1 SYNCS.PHASECHK.TRANS64 P1, [R2+URZ+0xf8], R8 ;  /* 0x0000f808020095a7 */ /* 0x000ea400080210ff */
[----:B--2---:R-:W-:Y:S05]  /*a5f0*/  @!P1 BRA `(.L_x_200) ;  /* 0xfffffffc00f09947 */ /* 0x004fea000383ffff */
[----:B------:R-:W-:Y:S05]  /*a600*/  BRA `(.L_x_201) ;  /* 0xffffffb4001c7947 */ /* 0x000fea000383ffff */
.L_x_97:
[----:B------:R-:W-:Y:S07]  /*a610*/  MOV R2, UR42 ;  /* 0x0000002a00027c02 */ /* 0x000fee0008000f00 */
.L_x_202:
[----:B-1----:R1:W2:Y:S02]  /*a620*/  SYNCS.PHASECHK.TRANS64.TRYWAIT P1, [R2+URZ+0x100], R8 ;  /* 0x00010008020075a7 */ /* 0x0022a400080211ff */
[----:B--2---:R-:W-:Y:S05]  /*a630*/  @!P1 NANOSLEEP.SYNCS 0x989680 ;  /* 0x009896800000995d */ /* 0x004fea0003900000 */
[----:B------:R-:W2:Y:S02]  /*a640*/  @!P1 SYNCS.PHASECHK.TRANS64 P1, [R2+URZ+0x100], R8 ;  /* 0x00010008020095a7 */ /* 0x000ea400080210ff */
[----:B--2---:R-:W-:Y:S05]  /*a650*/  @!P1 BRA `(.L_x_202) ;  /* 0xfffffffc00f09947 */ /* 0x004fea000383ffff */
[----:B------:R-:W-:Y:S05]  /*a660*/  BRA `(.L_x_203) ;  /* 0xffffffb400847947 */ /* 0x000fea000383ffff */
.L_x_98:
[----:B------:R-:W-:Y:S07]  /*a670*/  MOV R0, UR42 ;  /* 0x0000002a00007c02 */ /* 0x000fee0008000f00 */
.L_x_204:
[----:B-1----:R1:W2:Y:S02]  /*a680*/  SYNCS.PHASECHK.TRANS64.TRYWAIT P0, [R0+URZ+0x108], R8 ;  /* 0x00010808000075a7 */ /* 0x0022a400080011ff */
[----:B--2---:R-:W-:Y:S05]  /*a690*/  @!P0 NANOSLEEP.SYNCS 0x989680 ;  /* 0x009896800000895d */ /* 0x004fea0003900000 */
[----:B------:R-:W2:Y:S02]  /*a6a0*/  @!P0 SYNCS.PHASECHK.TRANS64 P0, [R0+URZ+0x108], R8 ;  /* 0x00010808000085a7 */ /* 0x000ea400080010ff */
[----:B--2---:R-:W-:Y:S05]  /*a6b0*/  @!P0 BRA `(.L_x_204) ;  /* 0xfffffffc00f08947 */ /* 0x004fea000383ffff */
[----:B------:R-:W-:Y:S05]  /*a6c0*/  BRA `(.L_x_205) ;  /* 0xffffffb400ec7947 */ /* 0x000fea000383ffff */
.L_x_100:
[----:B------:R-:W-:-:S07]  /*a6d0*/  MOV R0, UR42 ;  /* 0x0000002a00007c02 */ /* 0x000fce0008000f00 */
.L_x_206:
[----:B-1----:R1:W3:Y:S02]  /*a6e0*/  SYNCS.PHASECHK.TRANS64.TRYWAIT P0, [R0+URZ+0xf0], R2 ;  /* 0x0000f002000075a7 */ /* 0x0022e400080011ff */
[----:B---3--:R-:W-:Y:S05]  /*a6f0*/  @!P0 NANOSLEEP.SYNCS 0x989680 ;  /* 0x009896800000895d */ /* 0x008fea0003900000 */
[----:B------:R-:W3:Y:S02]  /*a700*/  @!P0 SYNCS.PHASECHK.TRANS64 P0, [R0+URZ+0xf0], R2 ;  /* 0x0000f002000085a7 */ /* 0x000ee400080010ff */
[----:B---3--:R-:W-:Y:S05]  /*a710*/  @!P0 BRA `(.L_x_206) ;  /* 0xfffffffc00f08947 */ /* 0x008fea000383ffff */
[----:B------:R-:W-:Y:S05]  /*a720*/  BRA `(.L_x_207) ;  /* 0xffffffb800787947 */ /* 0x000fea000383ffff */
.L_x_101:
[----:B-1----:R-:W-:-:S07]  /*a730*/  MOV R0, UR42 ;  /* 0x0000002a00007c02 */ /* 0x002fce0008000f00 */
.L_x_208:
[----:B-1----:R1:W3:Y:S02]  /*a740*/  SYNCS.PHASECHK.TRANS64.TRYWAIT P0, [R0+URZ+0xf8], R2 ;  /* 0x0000f802000075a7 */ /* 0x0022e400080011ff */
[----:B---3--:R-:W-:Y:S05]  /*a750*/  @!P0 NANOSLEEP.SYNCS 0x989680 ;  /* 0x009896800000895d */ /* 0x008fea0003900000 */
[----:B------:R-:W3:Y:S02]  /*a760*/  @!P0 SYNCS.PHASECHK.TRANS64 P0, [R0+URZ+0xf8], R2 ;  /* 0x0000f802000085a7 */ /* 0x000ee400080010ff */
[----:B---3--:R-:W-:Y:S05]  /*a770*/  @!P0 BRA `(.L_x_208) ;  /* 0xfffffffc00f08947 */ /* 0x008fea000383ffff */
[----:B------:R-:W-:Y:S05]  /*a780*/  BRA `(.L_x_209) ;  /* 0xffffffb800687947 */ /* 0x000fea000383ffff */
.L_x_102:
[----:B-1----:R-:W-:-:S07]  /*a790*/  MOV R0, UR42 ;  /* 0x0000002a00007c02 */ /* 0x002fce0008000f00 */
.L_x_210:
[----:B-1----:R1:W3:Y:S02]  /*a7a0*/  SYNCS.PHASECHK.TRANS64.TRYWAIT P0, [R0+URZ+0x100], R2 ;  /* 0x00010002000075a7 */ /* 0x0022e400080011ff */
[----:B---3--:R-:W-:Y:S05]  /*a7b0*/  @!P0 NANOSLEEP.SYNCS 0x989680 ;  /* 0x009896800000895d */ /* 0x008fea0003900000 */
[----:B------:R-:W3:Y:S02]  /*a7c0*/  @!P0 SYNCS.PHASECHK.TRANS64 P0, [R0+URZ+0x100], R2 ;  /* 0x00010002000085a7 */ /* 0x000ee400080010ff */
[----:B---3--:R-:W-:Y:S05]  /*a7d0*/  @!P0 BRA `(.L_x_210) ;  /* 0xfffffffc00f08947 */ /* 0x008fea000383ffff */
[----:B------:R-:W-:Y:S05]  /*a7e0*/  BRA `(.L_x_211) ;  /* 0xffffffb800587947 */ /* 0x000fea000383ffff */
.L_x_104:
[----:B------:R-:W-:Y:S07]  /*a7f0*/  MOV R0, UR44 ;  /* 0x0000002c00007c02 */ /* 0x000fee0008000f00 */
.L_x_212:
[----:B-1----:R1:W2:Y:S02]  /*a800*/  SYNCS.PHASECHK.TRANS64.TRYWAIT P0, [R0+URZ+0x120], R2 ;  /* 0x00012002000075a7 */ /* 0x0022a400080011ff */
[----:B--2---:R-:W-:Y:S05]  /*a810*/  @!P0 NANOSLEEP.SYNCS 0x989680 ;  /* 0x009896800000895d */ /* 0x004fea0003900000 */
[----:B------:R-:W2:Y:S02]  /*a820*/  @!P0 SYNCS.PHASECHK.TRANS64 P0, [R0+URZ+0x120], R2 ;  /* 0x00012002000085a7 */ /* 0x000ea400080010ff */
[----:B--2---:R-:W-:Y:S05]  /*a830*/  @!P0 BRA `(.L_x_212) ;  /* 0xfffffffc00f08947 */ /* 0x004fea000383ffff */
[----:B------:R-:W-:Y:S05]  /*a840*/  BRA `(.L_x_213) ;  /* 0xffffffbc00347947 */ /* 0x000fea000383ffff */
.L_x_115:
[----:B-1----:R-:W-:Y:S04]  /*a850*/  MOV R2, UR44 ;  /* 0x0000002c00027c02 */ /* 0x002fe80008000f00 */
[----:B------:R1:W2:Y:S03]  /*a860*/  SYNCS.PHASECHK.TRANS64.TRYWAIT P1, [R2+URZ+0xd0], R3 ;  /* 0x0000d003020075a7 */ /* 0x0002a600080211ff */
[----:B--2---:R-:W-:Y:S05]  /*a870*/  @!P1 NANOSLEEP.SYNCS 0x989680 ;  /* 0x009896800000995d */ /* 0x004fea0003900000 */
[----:B------:R-:W2:Y:S02]  /*a880*/  @!P1 SYNCS.PHASECHK.TRANS64 P1, [R2+URZ+0xd0], R3 ;  /* 0x0000d003020095a7 */ /* 0x000ea400080210ff */
[----:B--2---:R-:W-:Y:S05]  /*a890*/  @!P1 BRA `(.L_x_115) ;  /* 0xfffffffc00ec9947 */ /* 0x004fea000383ffff */
[----:B------:R-:W-:Y:S05]  /*a8a0*/  BRA `(.L_x_114) ;  /* 0xffffffcc00107947 */ /* 0x000fea000383ffff */
.L_x_117:
[----:B-1----:R1:W4:Y:S02]  /*a8b0*/  SYNCS.PHASECHK.TRANS64.TRYWAIT P0, [R64+URZ+0x130], R0 ;  /* 0x00013000400075a7 */ /* 0x00232400080011ff */
[----:B----4-:R-:W-:Y:S05]  /*a8c0*/  @!P0 NANOSLEEP.SYNCS 0x989680 ;  /* 0x009896800000895d */ /* 0x010fea0003900000 */
[----:B------:R-:W4:Y:S02]  /*a8d0*/  @!P0 SYNCS.PHASECHK.TRANS64 P0, [R64+URZ+0x130], R0 ;  /* 0x00013000400085a7 */ /* 0x000f2400080010ff */
[----:B----4-:R-:W-:Y:S05]  /*a8e0*/  @!P0 BRA `(.L_x_117) ;  /* 0xfffffffc00f08947 */ /* 0x010fea000383ffff */
[----:B------:R-:W-:Y:S05]  /*a8f0*/  BRA `(.L_x_116) ;  /* 0xffffffcc00307947 */ /* 0x000fea000383ffff */
.L_x_126:
[----:B--2---:R2:W3:Y:S02]  /*a900*/  SYNCS.PHASECHK.TRANS64.TRYWAIT P0, [R4+URZ+0xd0], R0 ;  /* 0x0000d000040075a7 */ /* 0x0044e400080011ff */
[----:B---3--:R-:W-:Y:S05]  /*a910*/  @!P0 NANOSLEEP.SYNCS 0x989680 ;  /* 0x009896800000895d */ /* 0x008fea0003900000 */
[----:B------:R-:W3:Y:S02]  /*a920*/  @!P0 SYNCS.PHASECHK.TRANS64 P0, [R4+URZ+0xd0], R0 ;  /* 0x0000d000040085a7 */ /* 0x000ee400080010ff */
[----:B---3--:R-:W-:Y:S05]  /*a930*/  @!P0 BRA `(.L_x_126) ;  /* 0xfffffffc00f08947 */ /* 0x008fea000383ffff */
[----:B------:R-:W-:Y:S05]  /*a940*/  BRA `(.L_x_125) ;  /* 0xffffffd400507947 */ /* 0x000fea000383ffff */
.L_x_134:
[----:B--2---:R2:W3:Y:S02]  /*a950*/  SYNCS.PHASECHK.TRANS64.TRYWAIT P0, [R2+URZ+0xd0], R4 ;  /* 0x0000d004020075a7 */ /* 0x0044e400080011ff */
[----:B---3--:R-:W-:Y:S05]  /*a960*/  @!P0 NANOSLEEP.SYNCS 0x989680 ;  /* 0x009896800000895d */ /* 0x008fea0003900000 */
[----:B------:R-:W3:Y:S02]  /*a970*/  @!P0 SYNCS.PHASECHK.TRANS64 P0, [R2+URZ+0xd0], R4 ;  /* 0x0000d004020085a7 */ /* 0x000ee400080010ff */
[----:B---3--:R-:W-:Y:S05]  /*a980*/  @!P0 BRA `(.L_x_134) ;  /* 0xfffffffc00f08947 */ /* 0x008fea000383ffff */
[----:B------:R-:W-:Y:S05]  /*a990*/  BRA `(.L_x_133) ;  /* 0xffffffdc00747947 */ /* 0x000fea000383ffff */
.L_x_142:
[----:B--2---:R2:W3:Y:S02]  /*a9a0*/  SYNCS.PHASECHK.TRANS64.TRYWAIT P0, [R3+URZ+0xd0], R0 ;  /* 0x0000d000030075a7 */ /* 0x0044e400080011ff */
[----:B---3--:R-:W-:Y:S05]  /*a9b0*/  @!P0 NANOSLEEP.SYNCS 0x989680 ;  /* 0x009896800000895d */ /* 0x008fea0003900000 */
[----:B------:R-:W3:Y:S02]  /*a9c0*/  @!P0 SYNCS.PHASECHK.TRANS64 P0, [R3+URZ+0xd0], R0 ;  /* 0x0000d000030085a7 */ /* 0x000ee400080010ff */
[----:B---3--:R-:W-:Y:S05]  /*a9d0*/  @!P0 BRA `(.L_x_142) ;  /* 0xfffffffc00f08947 */ /* 0x008fea000383ffff */
[----:B------:R-:W-:Y:S05]  /*a9e0*/  BRA `(.L_x_141) ;  /* 0xffffffe400947947 */ /* 0x000fea000383ffff */
        .weak           $__internal_0_$__cuda_sm10x_tcgen05_guardrail_trap_col_being_dealloced_not_returned_by_alloc
        .type           $__internal_0_$__cuda_sm10x_tcgen05_guardrail_trap_col_being_dealloced_not_returned_by_alloc,@function
        .size           $__internal_0_$__cuda_sm10x_tcgen05_guardrail_trap_col_being_dealloced_not_returned_by_alloc,($__internal_1_$__cuda_sm10x_tcgen05_guardrail_trap_phase_invalid_during_alloc - $__internal_0_$__cuda_sm10x_tcgen05_guardrail_trap_col_being_dealloced_not_returned_by_alloc)
$__internal_0_$__cuda_sm10x_tcgen05_guardrail_trap_col_being_dealloced_not_returned_by_alloc:
[----:B------:R-:W-:Y:S05]  /*a9f0*/  BPT.TRAP 0x1 ;  /* 0x000000040000795c */ /* 0x000fea0000300000 */
[----:B------:R-:W-:-:S04]  /*aa00*/  HFMA2 R3, -RZ, RZ, 0, 0 ;  /* 0x00000000ff037431 */ /* 0x000fc800000001ff */
[----:B------:R-:W-:Y:S05]  /*aa10*/  RET.REL.NODEC R2 `(_ZN7cutlass13device_kernelINS_4conv6kernel13ConvUniversalINS1_16ConvProblemShapeILNS1_8OperatorE0ELi3EEENS1_10collective14CollectiveConvINS1_47MainloopSm100TmaUmmaWarpSpecializedImplicitGemmILS5_0ELi13ELi3ELi1ELi2EN4cute5tupleIJNSA_1CILi2EEENSC_ILi1EEESE_EEEEENSB_IJNSC_ILi128EEESH_NSB_IJNSC_ILi64EEEEEEEEENS_10bfloat16_tESL_NSA_8TiledMMAINSA_8MMA_AtomIJNSA_26SM100_MMA_F16BF16_2x1SM_SSISL_SL_fLi128ELi128ELNSA_4UMMA5MajorE0ELSQ_0ELNSP_7ScaleInE0ELSR_0EEEEEENSA_6LayoutINSB_IJSE_SE_SE_EEENSB_IJNSC_ILi0EEESW_SW_EEEEENSB_IJNSA_10UnderscoreESZ_SZ_EEEEENS7_6detail27Sm100ImplicitGemmTileTraitsINSA_25SM100_TMA_2SM_LOAD_IM2COLENSA_14ComposedLayoutINSA_7SwizzleILi3ELi4ELi3EEENSA_18smem_ptr_flag_bitsILi16EEENSU_INSB_IJNSC_ILi8EEESI_EEENSB_IJSI_SE_EEEEEEEvEENS13_INSA_18SM100_TMA_2SM_LOADES1E_vEEEENS_8epilogue10collective18CollectiveEpilogueINS1J_23Sm100TmaWarpSpecializedILi4ELi2ELi16ELb1ELb0EEEJNSB_IJSI_SH_SJ_EEENSB_IJNSU_ISI_SE_EENSU_INSB_IJNSC_ILi16EEESD_EEENSB_IJSE_SI_EEEEEEEESL_NSB_IJNSB_IJllllEEESE_SW_EEESL_S1W_NS1J_6fusion15FusionCallbacksIS1N_NS1X_17LinearCombinationISL_fSL_fLNS_15FloatRoundStyleE2EEES1O_S1U_JEEENSA_5SM1004TMEM4LOAD26SM100_TMEM_LOAD_32dp32b16xENSA_20SM90_TMA_LOAD_IM2COLENS15_INS16_ILi1ELi4ELi3EEES19_NSU_INSB_IJS1A_S1Q_EEENSB_IJS1Q_SE_EEEEEEENSA_39AutoVectorizingCopyWithAssumedAlignmentILi128EEENSA_21SM90_TMA_STORE_IM2COLES2C_S2E_S2E_EEEvvEEEEvNT_6ParamsE) ;  /* 0xffffff5402787950 */ /* 0x000fea0003c3ffff */
        .weak           $__internal_1_$__cuda_sm10x_tcgen05_guardrail_trap_phase_invalid_during_alloc
        .type           $__internal_1_$__cuda_sm10x_tcgen05_guardrail_trap_phase_invalid_during_alloc,@function
        .size           $__internal_1_$__cuda_sm10x_tcgen05_guardrail_trap_phase_invalid_during_alloc,($__internal_2_$__cuda_sm10x_tcgen05_guardrail_trap_unallocated_columns_being_dealloced - $__internal_1_$__cuda_sm10x_tcgen05_guardrail_trap_phase_invalid_during_alloc)
$__internal_1_$__cuda_sm10x_tcgen05_guardrail_trap_phase_invalid_during_alloc:
[----:B------:R-:W-:Y:S05]  /*aa20*/  BPT.TRAP 0x1 ;  /* 0x000000040000795c */ /* 0x000fea0000300000 */
[----:B------:R-:W-:-:S04]  /*aa30*/  MOV R5, 0x0 ;  /* 0x0000000000057802 */ /* 0x000fc80000000f00 */
[----:B------:R-:W-:Y:S05]  /*aa40*/  RET.REL.NODEC R4 `(_ZN7cutlass13device_kernelINS_4conv6kernel13ConvUniversalINS1_16ConvProblemShapeILNS1_8OperatorE0ELi3EEENS1_10collective14CollectiveConvINS1_47MainloopSm100TmaUmmaWarpSpecializedImplicitGemmILS5_0ELi13ELi3ELi1ELi2EN4cute5tupleIJNSA_1CILi2EEENSC_ILi1EEESE_EEEEENSB_IJNSC_ILi128EEESH_NSB_IJNSC_ILi64EEEEEEEEENS_10bfloat16_tESL_NSA_8TiledMMAINSA_8MMA_AtomIJNSA_26SM100_MMA_F16BF16_2x1SM_SSISL_SL_fLi128ELi128ELNSA_4UMMA5MajorE0ELSQ_0ELNSP_7ScaleInE0ELSR_0EEEEEENSA_6LayoutINSB_IJSE_SE_SE_EEENSB_IJNSC_ILi0EEESW_SW_EEEEENSB_IJNSA_10UnderscoreESZ_SZ_EEEEENS7_6detail27Sm100ImplicitGemmTileTraitsINSA_25SM100_TMA_2SM_LOAD_IM2COLENSA_14ComposedLayoutINSA_7SwizzleILi3ELi4ELi3EEENSA_18smem_ptr_flag_bitsILi16EEENSU_INSB_IJNSC_ILi8EEESI_EEENSB_IJSI_SE_EEEEEEEvEENS13_INSA_18SM100_TMA_2SM_LOADES1E_vEEEENS_8epilogue10collective18CollectiveEpilogueINS1J_23Sm100TmaWarpSpecializedILi4ELi2ELi16ELb1ELb0EEEJNSB_IJSI_SH_SJ_EEENSB_IJNSU_ISI_SE_EENSU_INSB_IJNSC_ILi16EEESD_EEENSB_IJSE_SI_EEEEEEEESL_NSB_IJNSB_IJllllEEESE_SW_EEESL_S1W_NS1J_6fusion15FusionCallbacksIS1N_NS1X_17LinearCombinationISL_fSL_fLNS_15FloatRoundStyleE2EEES1O_S1U_JEEENSA_5SM1004TMEM4LOAD26SM100_TMEM_LOAD_32dp32b16xENSA_20SM90_TMA_LOAD_IM2COLENS15_INS16_ILi1ELi4ELi3EEES19_NSU_INSB_IJS1A_S1Q_EEENSB_IJS1Q_SE_EEEEEEENSA_39AutoVectorizingCopyWithAssumedAlignmentILi128EEENSA_21SM90_TMA_STORE_IM2COLES2C_S2E_S2E_EEEvvEEEEvNT_6ParamsE) ;  /* 0xffffff54046c7950 */ /* 0x000fea0003c3ffff */
        .weak           $__internal_2_$__cuda_sm10x_tcgen05_guardrail_trap_unallocated_columns_being_dealloced
        .type           $__internal_2_$__cuda_sm10x_tcgen05_guardrail_trap_unallocated_columns_being_dealloced,@function
        .size           $__internal_2_$__cuda_sm10x_tcgen05_guardrail_trap_unallocated_columns_being_dealloced,(.L_x_215 - $__internal_2_$__cuda_sm10x_tcgen05_guardrail_trap_unallocated_columns_being_dealloced)
$__internal_2_$__cuda_sm10x_tcgen05_guardrail_trap_unallocated_columns_being_dealloced:
[----:B------:R-:W-:Y:S05]  /*aa50*/  BPT.TRAP 0x1 ;  /* 0x000000040000795c */ /* 0x000fea0000300000 */
[----:B------:R-:W-:-:S04]  /*aa60*/  HFMA2 R3, -RZ, RZ, 0, 0 ;  /* 0x00000000ff037431 */ /* 0x000fc800000001ff */
[----:B------:R-:W-:Y:S05]  /*aa70*/  RET.REL.NODEC R2 `(_ZN7cutlass13device_kernelINS_4conv6kernel13ConvUniversalINS1_16ConvProblemShapeILNS1_8OperatorE0ELi3EEENS1_10collective14CollectiveConvINS1_47MainloopSm100TmaUmmaWarpSpecializedImplicitGemmILS5_0ELi13ELi3ELi1ELi2EN4cute5tupleIJNSA_1CILi2EEENSC_ILi1EEESE_EEEEENSB_IJNSC_ILi128EEESH_NSB_IJNSC_ILi64EEEEEEEEENS_10bfloat16_tESL_NSA_8TiledMMAINSA_8MMA_AtomIJNSA_26SM100_MMA_F16BF16_2x1SM_SSISL_SL_fLi128ELi128ELNSA_4UMMA5MajorE0ELSQ_0ELNSP_7ScaleInE0ELSR_0EEEEEENSA_6LayoutINSB_IJSE_SE_SE_EEENSB_IJNSC_ILi0EEESW_SW_EEEEENSB_IJNSA_10UnderscoreESZ_SZ_EEEEENS7_6detail27Sm100ImplicitGemmTileTraitsINSA_25SM100_TMA_2SM_LOAD_IM2COLENSA_14ComposedLayoutINSA_7SwizzleILi3ELi4ELi3EEENSA_18smem_ptr_flag_bitsILi16EEENSU_INSB_IJNSC_ILi8EEESI_EEENSB_IJSI_SE_EEEEEEEvEENS13_INSA_18SM100_TMA_2SM_LOADES1E_vEEEENS_8epilogue10collective18CollectiveEpilogueINS1J_23Sm100TmaWarpSpecializedILi4ELi2ELi16ELb1ELb0EEEJNSB_IJSI_SH_SJ_EEENSB_IJNSU_ISI_SE_EENSU_INSB_IJNSC_ILi16EEESD_EEENSB_IJSE_SI_EEEEEEEESL_NSB_IJNSB_IJllllEEESE_SW_EEESL_S1W_NS1J_6fusion15FusionCallbacksIS1N_NS1X_17LinearCombinationISL_fSL_fLNS_15FloatRoundStyleE2EEES1O_S1U_JEEENSA_5SM1004TMEM4LOAD26SM100_TMEM_LOAD_32dp32b16xENSA_20SM90_TMA_LOAD_IM2COLENS15_INS16_ILi1ELi4ELi3EEES19_NSU_INSB_IJS1A_S1Q_EEENSB_IJS1Q_SE_EEEEEEENSA_39AutoVectorizingCopyWithAssumedAlignmentILi128EEENSA_21SM90_TMA_STORE_IM2COLES2C_S2E_S2E_EEEvvEEEEvNT_6ParamsE) ;  /* 0xffffff5402607950 */ /* 0x000fea0003c3ffff */
.L_x_214:
[----:B------:R-:W-:-:S00]  /*aa80*/  BRA `(.L_x_214) ;  /* 0xfffffffc00fc7947 */ /* 0x000fc0000383ffff */
[----:B------:R-:W-:-:S00]  /*aa90*/  NOP ;  /* 0x0000000000007918 */ /* 0x000fc00000000000 */
        /* <DEDUP_REMOVED lines=14> */
.L_x_215:


//--------------------- .nv.global.init           --------------------------
	.section	.nv.global.init,"aw",@progbits
.nv.global.init:
	.type		$str$29,@object
	.size		$str$29,($str$30 - $str$29)
$str$29:
        /*0000*/ 	.byte	0x28, 0x61, 0x64, 0x64, 0x72, 0x65, 0x73, 0x73, 0x20, 0x26, 0x20, 0x6d, 0x61, 0x73, 0x6b, 0x29
        /*0010*/ 	.byte	0x20, 0x3d, 0x3d, 0x20, 0x30, 0x00
	.type		$str$30,@object
	.size		$str$30,($str$28 - $str$30)
$str$30:
        /*0016*/ 	.byte	0x2f, 0x74, 0x6d, 0x70, 0x2f, 0x63, 0x75, 0x74, 0x6c, 0x61, 0x73, 0x73, 0x5f, 0x73, 0x77, 0x65
        /*0026*/ 	.byte	0x65, 0x70, 0x5f, 0x73, 0x72, 0x63, 0x2f, 0x69, 0x6e, 0x63, 0x6c, 0x75, 0x64, 0x65, 0x2f, 0x63
        /*0036*/ 	.byte	0x75, 0x74, 0x65, 0x2f, 0x70, 0x6f, 0x69, 0x6e, 0x74, 0x65, 0x72, 0x5f, 0x66, 0x6c, 0x61, 0x67
        /*0046*/ 	.byte	0x67, 0x65, 0x64, 0x2e, 0x68, 0x70, 0x70, 0x00
	.type		$str$28,@object
	.size		$str$28,($str$27 - $str$28)
$str$28:
        /*004e*/ 	.byte	0x2f, 0x74, 0x6d, 0x70, 0x2f, 0x63, 0x75, 0x74, 0x6c, 0x61, 0x73, 0x73, 0x5f, 0x73, 0x77, 0x65
        /*005e*/ 	.byte	0x65, 0x70, 0x5f, 0x73, 0x72, 0x63, 0x2f, 0x69, 0x6e, 0x63, 0x6c, 0x75, 0x64, 0x65, 0x2f, 0x63
        /*006e*/ 	.byte	0x75, 0x74, 0x65, 0x2f, 0x61, 0x74, 0x6f, 0x6d, 0x2f, 0x63, 0x6f, 0x70, 0x79, 0x5f, 0x74, 0x72
        /*007e*/ 	.byte	0x61, 0x69, 0x74, 0x73, 0x5f, 0x73, 0x6d, 0x31, 0x30, 0x30, 0x2e, 0x68, 0x70, 0x70, 0x00
	.type		$str$27,@object
	.size		$str$27,(__unnamed_1 - $str$27)
$str$27:
        /*008d*/ 	.byte	0x28, 0x28, 0x75, 0x69, 0x6e, 0x74, 0x33, 0x32, 0x5f, 0x74, 0x28, 0x74, 0x68, 0x72, 0x65, 0x61
        /*009d*/ 	.byte	0x64, 0x49, 0x64, 0x78, 0x2e, 0x78, 0x29, 0x20, 0x2f, 0x20, 0x33, 0x32, 0x29, 0x20, 0x25, 0x20
        /*00ad*/ 	.byte	0x34, 0x29, 0x20, 0x3d, 0x3d, 0x20, 0x28, 0x28, 0x28, 0x74, 0x6d, 0x65, 0x6d, 0x5f, 0x61, 0x64
        /*00bd*/ 	.byte	0x64, 0x72, 0x20, 0x3e, 0x3e, 0x20, 0x31, 0x36, 0x29, 0x20, 0x2f, 0x20, 0x33, 0x32, 0x29, 0x20
        /*00cd*/ 	.byte	0x25, 0x20, 0x34, 0x29, 0x00
	.type		__unnamed_1,@object
	.size		__unnamed_1,(__unnamed_2 - __unnamed_1)
__unnamed_1:
        /*00d2*/ 	.byte	0x61, 0x75, 0x74, 0x6f, 0x20, 0x63, 0x75, 0x74, 0x65, 0x3a, 0x3a, 0x61, 0x73, 0x5f, 0x70, 0x6f
        /* <DEDUP_REMOVED lines=24> */
        /*0262*/ 	.byte	0x43, 0x3c, 0x32, 0x30, 0x34, 0x38, 0x3e, 0x3e, 0x3e, 0x3e, 0x5d, 0x00
	.type		__unnamed_2,@object
	.size		__unnamed_2,(.L_2 - __unnamed_2)
__unnamed_2:
        /* <DEDUP_REMOVED lines=40> */
        /*04ee*/ 	.byte	0x3a, 0x3a, 0x43, 0x3c, 0x30, 0x3e, 0x3e, 0x3e, 0x3e, 0x5d, 0x00
.L_2:


//--------------------- .nv.shared._ZN7cutlass13device_kernelINS_4conv6kernel13ConvUniversalINS1_16ConvProblemShapeILNS1_8OperatorE0ELi3EEENS1_10collective14CollectiveConvINS1_47MainloopSm100TmaUmmaWarpSpecializedImplicitGemmILS5_0ELi13ELi3ELi1ELi2EN4cute5tupleIJNSA_1CILi2EEENSC_ILi1EEESE_EEEEENSB_IJNSC_ILi128EEESH_NSB_IJNSC_ILi64EEEEEEEEENS_10bfloat16_tESL_NSA_8TiledMMAINSA_8MMA_AtomIJNSA_26SM100_MMA_F16BF16_2x1SM_SSISL_SL_fLi128ELi128ELNSA_4UMMA5MajorE0ELSQ_0ELNSP_7ScaleInE0ELSR_0EEEEEENSA_6LayoutINSB_IJSE_SE_SE_EEENSB_IJNSC_ILi0EEESW_SW_EEEEENSB_IJNSA_10UnderscoreESZ_SZ_EEEEENS7_6detail27Sm100ImplicitGemmTileTraitsINSA_25SM100_TMA_2SM_LOAD_IM2COLENSA_14ComposedLayoutINSA_7SwizzleILi3ELi4ELi3EEENSA_18smem_ptr_flag_bitsILi16EEENSU_INSB_IJNSC_ILi8EEESI_EEENSB_IJSI_SE_EEEEEEEvEENS13_INSA_18SM100_TMA_2SM_LOADES1E_vEEEENS_8epilogue10collective18CollectiveEpilogueINS1J_23Sm100TmaWarpSpecializedILi4ELi2ELi16ELb1ELb0EEEJNSB_IJSI_SH_SJ_EEENSB_IJNSU_ISI_SE_EENSU_INSB_IJNSC_ILi16EEESD_EEENSB_IJSE_SI_EEEEEEEESL_NSB_IJNSB_IJllllEEESE_SW_EEESL_S1W_NS1J_6fusion15FusionCallbacksIS1N_NS1X_17LinearCombinationISL_fSL_fLNS_15FloatRoundStyleE2EEES1O_S1U_JEEENSA_5SM1004TMEM4LOAD26SM100_TMEM_LOAD_32dp32b16xENSA_20SM90_TMA_LOAD_IM2COLENS15_INS16_ILi1ELi4ELi3EEES19_NSU_INSB_IJS1A_S1Q_EEENSB_IJS1Q_SE_EEEEEEENSA_39AutoVectorizingCopyWithAssumedAlignmentILi128EEENSA_21SM90_TMA_STORE_IM2COLES2C_S2E_S2E_EEEvvEEEEvNT_6ParamsE --------------------------
	.section	.nv.shared._ZN7cutlass13device_kernelINS_4conv6kernel13ConvUniversalINS1_16ConvProblemShapeILNS1_8OperatorE0ELi3EEENS1_10collective14CollectiveConvINS1_47MainloopSm100TmaUmmaWarpSpecializedImplicitGemmILS5_0ELi13ELi3ELi1ELi2EN4cute5tupleIJNSA_1CILi2EEENSC_ILi1EEESE_EEEEENSB_IJNSC_ILi128EEESH_NSB_IJNSC_ILi64EEEEEEEEENS_10bfloat16_tESL_NSA_8TiledMMAINSA_8MMA_AtomIJNSA_26SM100_MMA_F16BF16_2x1SM_SSISL_SL_fLi128ELi128ELNSA_4UMMA5MajorE0ELSQ_0ELNSP_7ScaleInE0ELSR_0EEEEEENSA_6LayoutINSB_IJSE_SE_SE_EEENSB_IJNSC_ILi0EEESW_SW_EEEEENSB_IJNSA_10UnderscoreESZ_SZ_EEEEENS7_6detail27Sm100ImplicitGemmTileTraitsINSA_25SM100_TMA_2SM_LOAD_IM2COLENSA_14ComposedLayoutINSA_7SwizzleILi3ELi4ELi3EEENSA_18smem_ptr_flag_bitsILi16EEENSU_INSB_IJNSC_ILi8EEESI_EEENSB_IJSI_SE_EEEEEEEvEENS13_INSA_18SM100_TMA_2SM_LOADES1E_vEEEENS_8epilogue10collective18CollectiveEpilogueINS1J_23Sm100TmaWarpSpecializedILi4ELi2ELi16ELb1ELb0EEEJNSB_IJSI_SH_SJ_EEENSB_IJNSU_ISI_SE_EENSU_INSB_IJNSC_ILi16EEESD_EEENSB_IJSE_SI_EEEEEEEESL_NSB_IJNSB_IJllllEEESE_SW_EEESL_S1W_NS1J_6fusion15FusionCallbacksIS1N_NS1X_17LinearCombinationISL_fSL_fLNS_15FloatRoundStyleE2EEES1O_S1U_JEEENSA_5SM1004TMEM4LOAD26SM100_TMEM_LOAD_32dp32b16xENSA_20SM90_TMA_LOAD_IM2COLENS15_INS16_ILi1ELi4ELi3EEES19_NSU_INSB_IJS1A_S1Q_EEENSB_IJS1Q_SE_EEEEEEENSA_39AutoVectorizingCopyWithAssumedAlignmentILi128EEENSA_21SM90_TMA_STORE_IM2COLES2C_S2E_S2E_EEEvvEEEEvNT_6ParamsE,"aw",@nobits
	.sectionflags	@""
	.align	16
	.zero		1024


//--------------------- .nv.shared.reserved.0     --------------------------
	.section	.nv.shared.reserved.0,"aw",@nobits
	.weak		__nv_reservedSMEM_offset_0_alias
	.size		__nv_reservedSMEM_offset_0_alias, 0, 64
	.other		__nv_reservedSMEM_offset_0_alias,@"STO_CUDA_RESERVED_SHARED STV_DEFAULT"
__nv_reservedSMEM_offset_0_alias:
	.zero		0
.nv.shared.reserved.0:
	.zero		64
	.weak		__nv_reservedSMEM_tcgen05_partition
	.type		__nv_reservedSMEM_tcgen05_partition,@object
	.size		__nv_reservedSMEM_tcgen05_partition,(.L_0 - __nv_reservedSMEM_tcgen05_partition)
__nv_reservedSMEM_tcgen05_partition:
	.zero		32
.L_0:


//--------------------- .nv.global                --------------------------
	.section	.nv.global,"aw",@nobits
.nv.global:
	.type		_ZN39_INTERNAL_4daf90bf_4_k_cu_363e7687_32944cute1_E,@object
	.size		_ZN39_INTERNAL_4daf90bf_4_k_cu_363e7687_32944cute1_E,(_ZN39_INTERNAL_4daf90bf_4_k_cu_363e7687_32944cuda3std3__45__cpo6cbeginE - _ZN39_INTERNAL_4daf90bf_4_k_cu_363e7687_32944cute1_E)
_ZN39_INTERNAL_4daf90bf_4_k_cu_363e7687_32944cute1_E:
	.zero		1
	.type		_ZN39_INTERNAL_4daf90bf_4_k_cu_363e7687_32944cuda3std3__45__cpo6cbeginE,@object
	.size		_ZN39_INTERNAL_4daf90bf_4_k_cu_363e7687_32944cuda3std3__45__cpo6cbeginE,(_ZN39_INTERNAL_4daf90bf_4_k_cu_363e7687_32944cuda3std3__48in_placeE - _ZN39_INTERNAL_4daf90bf_4_k_cu_363e7687_32944cuda3std3__45__cpo6cbeginE)
_ZN39_INTERNAL_4daf90bf_4_k_cu_363e7687_32944cuda3std3__45__cpo6cbeginE:
	.zero		1
	.type		_ZN39_INTERNAL_4daf90bf_4_k_cu_363e7687_32944cuda3std3__48in_placeE,@object
	.size		_ZN39_INTERNAL_4daf90bf_4_k_cu_363e7687_32944cuda3std3__48in_placeE,(_ZN39_INTERNAL_4daf90bf_4_k_cu_363e7687_32944cuda3std6ranges3__45__cpo9iter_moveE - _ZN39_INTERNAL_4daf90bf_4_k_cu_363e7687_32944cuda3std3__48in_placeE)
_ZN39_INTERNAL_4daf90bf_4_k_cu_363e7687_32944cuda3std3__48in_placeE:
	.zero		1
	.type		_ZN39_INTERNAL_4daf90bf_4_k_cu_363e7687_32944cuda3std6ranges3__45__cpo9iter_moveE,@object
	.size		_ZN39_INTERNAL_4daf90bf_4_k_cu_363e7687_32944cuda3std6ranges3__45__cpo9iter_moveE,(_ZN39_INTERNAL_4daf90bf_4_k_cu_363e7687_32944cuda3std3__45__cpo5beginE - _ZN39_INTERNAL_4daf90bf_4_k_cu_363e7687_32944cuda3std6ranges3__45__cpo9iter_moveE)
_ZN39_INTERNAL_4daf90bf_4_k_cu_363e7687_32944cuda3std6ranges3__45__cpo9iter_moveE:
	.zero		1
	.type		_ZN39_INTERNAL_4daf90bf_4_k_cu_363e7687_32944cuda3std3__45__cpo5beginE,@object
	.size		_ZN39_INTERNAL_4daf90bf_4_k_cu_363e7687_32944cuda3std3__45__cpo5beginE,(_ZN39_INTERNAL_4daf90bf_4_k_cu_363e7687_32944cuda3std3__441_GLOBAL__N__4daf90bf_4_k_cu_363e7687_32946ignoreE - _ZN39_INTERNAL_4daf90bf_4_k_cu_363e7687_32944cuda3std3__45__cpo5beginE)
_ZN39_INTERNAL_4daf90bf_4_k_cu_363e7687_32944cuda3std3__45__cpo5beginE:
	.zero		1
	.type		_ZN39_INTERNAL_4daf90bf_4_k_cu_363e7687_32944cuda3std3__441_GLOBAL__N__4daf90bf_4_k_cu_363e7687_32946ignoreE,@object
	.size		_ZN39_INTERNAL_4daf90bf_4_k_cu_363e7687_32944cuda3std3__441_GLOBAL__N__4daf90bf_4_k_cu_363e7687_32946ignoreE,(_ZN39_INTERNAL_4daf90bf_4_k_cu_363e7687_32944cute7productE - _ZN39_INTERNAL_4daf90bf_4_k_cu_363e7687_32944cuda3std3__441_GLOBAL__N__4daf90bf_4_k_cu_363e7687_32946ignoreE)
_ZN39_INTERNAL_4daf90bf_4_k_cu_363e7687_32944cuda3std3__441_GLOBAL__N__4daf90bf_4_k_cu_363e7687_32946ignoreE:
	.zero		1
	.type		_ZN39_INTERNAL_4daf90bf_4_k_cu_363e7687_32944cute7productE,@object
	.size		_ZN39_INTERNAL_4daf90bf_4_k_cu_363e7687_32944cute7productE,(_ZN39_INTERNAL_4daf90bf_4_k_cu_363e7687_32944cuda3std3__45__cpo3endE - _ZN39_INTERNAL_4daf90bf_4_k_cu_363e7687_32944cute7productE)
_ZN39_INTERNAL_4daf90bf_4_k_cu_363e7687_32944cute7productE:
	.zero		1
	.type		_ZN39_INTERNAL_4daf90bf_4_k_cu_363e7687_32944cuda3std3__45__cpo3endE,@object
	.size		_ZN39_INTERNAL_4daf90bf_4_k_cu_363e7687_32944cuda3std3__45__cpo3endE,(_ZN39_INTERNAL_4daf90bf_4_k_cu_363e7687_32944cuda3std3__419piecewise_constructE - _ZN39_INTERNAL_4daf90bf_4_k_cu_363e7687_32944cuda3std3__45__cpo3endE)
_ZN39_INTERNAL_4daf90bf_4_k_cu_363e7687_32944cuda3std3__45__cpo3endE:
	.zero		1
	.type		_ZN39_INTERNAL_4daf90bf_4_k_cu_363e7687_32944cuda3std3__419piecewise_constructE,@object
	.size		_ZN39_INTERNAL_4daf90bf_4_k_cu_363e7687_32944cuda3std3__419piecewise_constructE,(_ZN39_INTERNAL_4daf90bf_4_k_cu_363e7687_32944cuda3std3__45__cpo4cendE - _ZN39_INTERNAL_4daf90bf_4_k_cu_363e7687_32944cuda3std3__419piecewise_constructE)
_ZN39_INTERNAL_4daf90bf_4_k_cu_363e7687_32944cuda3std3__419piecewise_constructE:
	.zero		1
	.type		_ZN39_INTERNAL_4daf90bf_4_k_cu_363e7687_32944cuda3std3__45__cpo4cendE,@object
	.size		_ZN39_INTERNAL_4daf90bf_4_k_cu_363e7687_32944cuda3std3__45__cpo4cendE,(_ZN39_INTERNAL_4daf90bf_4_k_cu_363e7687_32944cuda3std6ranges3__45__cpo4swapE - _ZN39_INTERNAL_4daf90bf_4_k_cu_363e7687_32944cuda3std3__45__cpo4cendE)
_ZN39_INTERNAL_4daf90bf_4_k_cu_363e7687_32944cuda3std3__45__cpo4cendE:
	.zero		1
	.type		_ZN39_INTERNAL_4daf90bf_4_k_cu_363e7687_32944cuda3std6ranges3__45__cpo4swapE,@object
	.size		_ZN39_INTERNAL_4daf90bf_4_k_cu_363e7687_32944cuda3std6ranges3__45__cpo4swapE,(.L_10 - _ZN39_INTERNAL_4daf90bf_4_k_cu_363e7687_32944cuda3std6ranges3__45__cpo4swapE)
_ZN39_INTERNAL_4daf90bf_4_k_cu_363e7687_32944cuda3std6ranges3__45__cpo4swapE:
	.zero		1
.L_10:


//--------------------- .nv.constant0._ZN7cutlass13device_kernelINS_4conv6kernel13ConvUniversalINS1_16ConvProblemShapeILNS1_8OperatorE0ELi3EEENS1_10collective14CollectiveConvINS1_47MainloopSm100TmaUmmaWarpSpecializedImplicitGemmILS5_0ELi13ELi3ELi1ELi2EN4cute5tupleIJNSA_1CILi2EEENSC_ILi1EEESE_EEEEENSB_IJNSC_ILi128EEESH_NSB_IJNSC_ILi64EEEEEEEEENS_10bfloat16_tESL_NSA_8TiledMMAINSA_8MMA_AtomIJNSA_26SM100_MMA_F16BF16_2x1SM_SSISL_SL_fLi128ELi128ELNSA_4UMMA5MajorE0ELSQ_0ELNSP_7ScaleInE0ELSR_0EEEEEENSA_6LayoutINSB_IJSE_SE_SE_EEENSB_IJNSC_ILi0EEESW_SW_EEEEENSB_IJNSA_10UnderscoreESZ_SZ_EEEEENS7_6detail27Sm100ImplicitGemmTileTraitsINSA_25SM100_TMA_2SM_LOAD_IM2COLENSA_14ComposedLayoutINSA_7SwizzleILi3ELi4ELi3EEENSA_18smem_ptr_flag_bitsILi16EEENSU_INSB_IJNSC_ILi8EEESI_EEENSB_IJSI_SE_EEEEEEEvEENS13_INSA_18SM100_TMA_2SM_LOADES1E_vEEEENS_8epilogue10collective18CollectiveEpilogueINS1J_23Sm100TmaWarpSpecializedILi4ELi2ELi16ELb1ELb0EEEJNSB_IJSI_SH_SJ_EEENSB_IJNSU_ISI_SE_EENSU_INSB_IJNSC_ILi16EEESD_EEENSB_IJSE_SI_EEEEEEEESL_NSB_IJNSB_IJllllEEESE_SW_EEESL_S1W_NS1J_6fusion15FusionCallbacksIS1N_NS1X_17LinearCombinationISL_fSL_fLNS_15FloatRoundStyleE2EEES1O_S1U_JEEENSA_5SM1004TMEM4LOAD26SM100_TMEM_LOAD_32dp32b16xENSA_20SM90_TMA_LOAD_IM2COLENS15_INS16_ILi1ELi4ELi3EEES19_NSU_INSB_IJS1A_S1Q_EEENSB_IJS1Q_SE_EEEEEEENSA_39AutoVectorizingCopyWithAssumedAlignmentILi128EEENSA_21SM90_TMA_STORE_IM2COLES2C_S2E_S2E_EEEvvEEEEvNT_6ParamsE --------------------------
	.section	.nv.constant0._ZN7cutlass13device_kernelINS_4conv6kernel13ConvUniversalINS1_16ConvProblemShapeILNS1_8OperatorE0ELi3EEENS1_10collective14CollectiveConvINS1_47MainloopSm100TmaUmmaWarpSpecializedImplicitGemmILS5_0ELi13ELi3ELi1ELi2EN4cute5tupleIJNSA_1CILi2EEENSC_ILi1EEESE_EEEEENSB_IJNSC_ILi128EEESH_NSB_IJNSC_ILi64EEEEEEEEENS_10bfloat16_tESL_NSA_8TiledMMAINSA_8MMA_AtomIJNSA_26SM100_MMA_F16BF16_2x1SM_SSISL_SL_fLi128ELi128ELNSA_4UMMA5MajorE0ELSQ_0ELNSP_7ScaleInE0ELSR_0EEEEEENSA_6LayoutINSB_IJSE_SE_SE_EEENSB_IJNSC_ILi0EEESW_SW_EEEEENSB_IJNSA_10UnderscoreESZ_SZ_EEEEENS7_6detail27Sm100ImplicitGemmTileTraitsINSA_25SM100_TMA_2SM_LOAD_IM2COLENSA_14ComposedLayoutINSA_7SwizzleILi3ELi4ELi3EEENSA_18smem_ptr_flag_bitsILi16EEENSU_INSB_IJNSC_ILi8EEESI_EEENSB_IJSI_SE_EEEEEEEvEENS13_INSA_18SM100_TMA_2SM_LOADES1E_vEEEENS_8epilogue10collective18CollectiveEpilogueINS1J_23Sm100TmaWarpSpecializedILi4ELi2ELi16ELb1ELb0EEEJNSB_IJSI_SH_SJ_EEENSB_IJNSU_ISI_SE_EENSU_INSB_IJNSC_ILi16EEESD_EEENSB_IJSE_SI_EEEEEEEESL_NSB_IJNSB_IJllllEEESE_SW_EEESL_S1W_NS1J_6fusion15FusionCallbacksIS1N_NS1X_17LinearCombinationISL_fSL_fLNS_15FloatRoundStyleE2EEES1O_S1U_JEEENSA_5SM1004TMEM4LOAD26SM100_TMEM_LOAD_32dp32b16xENSA_20SM90_TMA_LOAD_IM2COLENS15_INS16_ILi1ELi4ELi3EEES19_NSU_INSB_IJS1A_S1Q_EEENSB_IJS1Q_SE_EEEEEEENSA_39AutoVectorizingCopyWithAssumedAlignmentILi128EEENSA_21SM90_TMA_STORE_IM2COLES2C_S2E_S2E_EEEvvEEEEvNT_6ParamsE,"a",@progbits
	.sectionflags	@""
	.align	4
.nv.constant0._ZN7cutlass13device_kernelINS_4conv6kernel13ConvUniversalINS1_16ConvProblemShapeILNS1_8OperatorE0ELi3EEENS1_10collective14CollectiveConvINS1_47MainloopSm100TmaUmmaWarpSpecializedImplicitGemmILS5_0ELi13ELi3ELi1ELi2EN4cute5tupleIJNSA_1CILi2EEENSC_ILi1EEESE_EEEEENSB_IJNSC_ILi128EEESH_NSB_IJNSC_ILi64EEEEEEEEENS_10bfloat16_tESL_NSA_8TiledMMAINSA_8MMA_AtomIJNSA_26SM100_MMA_F16BF16_2x1SM_SSISL_SL_fLi128ELi128ELNSA_4UMMA5MajorE0ELSQ_0ELNSP_7ScaleInE0ELSR_0EEEEEENSA_6LayoutINSB_IJSE_SE_SE_EEENSB_IJNSC_ILi0EEESW_SW_EEEEENSB_IJNSA_10UnderscoreESZ_SZ_EEEEENS7_6detail27Sm100ImplicitGemmTileTraitsINSA_25SM100_TMA_2SM_LOAD_IM2COLENSA_14ComposedLayoutINSA_7SwizzleILi3ELi4ELi3EEENSA_18smem_ptr_flag_bitsILi16EEENSU_INSB_IJNSC_ILi8EEESI_EEENSB_IJSI_SE_EEEEEEEvEENS13_INSA_18SM100_TMA_2SM_LOADES1E_vEEEENS_8epilogue10collective18CollectiveEpilogueINS1J_23Sm100TmaWarpSpecializedILi4ELi2ELi16ELb1ELb0EEEJNSB_IJSI_SH_SJ_EEENSB_IJNSU_ISI_SE_EENSU_INSB_IJNSC_ILi16EEESD_EEENSB_IJSE_SI_EEEEEEEESL_NSB_IJNSB_IJllllEEESE_SW_EEESL_S1W_NS1J_6fusion15FusionCallbacksIS1N_NS1X_17LinearCombinationISL_fSL_fLNS_15FloatRoundStyleE2EEES1O_S1U_JEEENSA_5SM1004TMEM4LOAD26SM100_TMEM_LOAD_32dp32b16xENSA_20SM90_TMA_LOAD_IM2COLENS15_INS16_ILi1ELi4ELi3EEES19_NSU_INSB_IJS1A_S1Q_EEENSB_IJS1Q_SE_EEEEEEENSA_39AutoVectorizingCopyWithAssumedAlignmentILi128EEENSA_21SM90_TMA_STORE_IM2COLES2C_S2E_S2E_EEEvvEEEEvNT_6ParamsE:
	.zero		3200


//--------------------- SYMBOLS --------------------------

	.type		.nv.reservedSmem.offset0,@object
	.size		.nv.reservedSmem.offset0,0x4
	.type		.nv.reservedSmem.cap,@object
	.size		.nv.reservedSmem.cap,0x4
	.type		__assertfail,@function
